	.target	sm_100a

	.elftype	@"ET_EXEC"


//--------------------- .note.nv.tkinfo           --------------------------
	.section	.note.nv.tkinfo,"",@"SHT_NOTE"
	.sectionflags	@"SHF_NOTE_NV_TKINFO"
	.tkinfo
        /*0018*/ 	.word	0x00000002
        /*0030*/ 	.string	""
        /*0030*/ 	.string	"ptxas"
        /*0030*/ 	.string	"Cuda compilation tools, release 13.0, V13.0.88"
        /*0030*/ 	.string	"Build cuda_13.0.r13.0/compiler.36424714_0"
        /*0030*/ 	.string	"-arch sm_100a -m 64 "



//--------------------- .note.nv.cuinfo           --------------------------
	.section	.note.nv.cuinfo,"",@"SHT_NOTE"
	.sectionflags	@"SHF_NOTE_NV_CUINFO"
        /*0018*/ 	.short	0x0002
        /*001a*/ 	.short	0x0064
        /*001c*/ 	.short	0x0082
	.zero		2


//--------------------- .nv.info                  --------------------------
	.section	.nv.info,"",@"SHT_CUDA_INFO"
	.align	4


	//----- nvinfo : EIATTR_REGCOUNT
	.align		4
        /*0000*/ 	.byte	0x04, 0x2f
        /*0002*/ 	.short	(.L_19 - .L_18)
	.align		4
.L_18:
        /*0004*/ 	.word	index@(_ZN7cutlass13device_kernelINS_4gemm6kernel13GemmUniversalIN4cute5tupleIJiiiiEEENS1_10collective13CollectiveMmaINS1_35MainloopSm100TmaUmmaWarpSpecializedILi13ELi2ELi4ENS5_IJNS4_1CILi2EEENSA_ILi1EEESC_EEEEENS5_IJNSA_ILi128EEESF_NSA_ILi64EEEEEENS_10bfloat16_tENS5_IJlSC_lEEESI_SJ_NS4_8TiledMMAINS4_8MMA_AtomIJNS4_26SM100_MMA_F16BF16_2x1SM_SSISI_SI_fLi128ELi128ELNS4_4UMMA5MajorE0ELSO_0ELNSN_7ScaleInE0ELSP_0EEEEEENS4_6LayoutINS5_IJSC_SC_SC_EEENS5_IJNSA_ILi0EEESU_SU_EEEEENS5_IJNS4_10UnderscoreESX_SX_EEEEENS4_18SM100_TMA_2SM_LOADENS4_14ComposedLayoutINS4_7SwizzleILi3ELi4ELi3EEENS4_18smem_ptr_flag_bitsILi16EEENSS_INS5_IJNSA_ILi8EEESG_EEENS5_IJSG_SC_EEEEEEEvNS4_8identityES10_S1A_vS1B_EENS_8epilogue10collective18CollectiveEpilogueINS1D_23Sm100TmaWarpSpecializedILi4ELi2ELi16ELb1ELb0EEEJNS5_IJSG_SF_SG_EEENS5_IJNSS_ISG_SC_EENSS_INS5_IJNSA_ILi16EEESB_EEENS5_IJSC_SG_EEEEEEEESI_SJ_SI_SJ_NS1D_6fusion15FusionCallbacksIS1H_NS1P_13LinCombEltActINS1D_6thread7SigmoidESI_fSI_fLNS_15FloatRoundStyleE2EEES1I_S1O_JEEENS4_5SM1004TMEM4LOAD26SM100_TMEM_LOAD_32dp32b16xENS4_13SM90_TMA_LOADENS11_INS12_ILi1ELi4ELi3EEES15_NSS_INS5_IJS16_S1K_EEENS5_IJS1K_SC_EEEEEEENS4_39AutoVectorizingCopyWithAssumedAlignmentILi128EEENS4_14SM90_TMA_STOREES26_S28_S28_EEEvvEEEEvNT_6ParamsE)
        /*0008*/ 	.word	0x00000055


	//----- nvinfo : EIATTR_FRAME_SIZE
	.align		4
.L_19:
        /*000c*/ 	.byte	0x04, 0x11
        /*000e*/ 	.short	(.L_21 - .L_20)
	.align		4
.L_20:
        /*0010*/ 	.word	index@($__internal_3_$__cuda_sm20_rcp_rn_f32_slowpath)
        /*0014*/ 	.word	0x00000000


	//----- nvinfo : EIATTR_FRAME_SIZE
	.align		4
.L_21:
        /*0018*/ 	.byte	0x04, 0x11
        /*001a*/ 	.short	(.L_23 - .L_22)
	.align		4
.L_22:
        /*001c*/ 	.word	index@($__internal_2_$__cuda_sm10x_tcgen05_guardrail_trap_unallocated_columns_being_dealloced)
        /*0020*/ 	.word	0x00000000


	//----- nvinfo : EIATTR_FRAME_SIZE
	.align		4
.L_23:
        /*0024*/ 	.byte	0x04, 0x11
        /*0026*/ 	.short	(.L_25 - .L_24)
	.align		4
.L_24:
        /*0028*/ 	.word	index@($__internal_1_$__cuda_sm10x_tcgen05_guardrail_trap_phase_invalid_during_alloc)
        /*002c*/ 	.word	0x00000000


	//----- nvinfo : EIATTR_FRAME_SIZE
	.align		4
.L_25:
        /*0030*/ 	.byte	0x04, 0x11
        /*0032*/ 	.short	(.L_27 - .L_26)
	.align		4
.L_26:
        /*0034*/ 	.word	index@($__internal_0_$__cuda_sm10x_tcgen05_guardrail_trap_col_being_dealloced_not_returned_by_alloc)
        /*0038*/ 	.word	0x00000000


	//----- nvinfo : EIATTR_FRAME_SIZE
	.align		4
.L_27:
        /*003c*/ 	.byte	0x04, 0x11
        /*003e*/ 	.short	(.L_29 - .L_28)
	.align		4
.L_28:
        /*0040*/ 	.word	index@(_ZN7cutlass13device_kernelINS_4gemm6kernel13GemmUniversalIN4cute5tupleIJiiiiEEENS1_10collective13CollectiveMmaINS1_35MainloopSm100TmaUmmaWarpSpecializedILi13ELi2ELi4ENS5_IJNS4_1CILi2EEENSA_ILi1EEESC_EEEEENS5_IJNSA_ILi128EEESF_NSA_ILi64EEEEEENS_10bfloat16_tENS5_IJlSC_lEEESI_SJ_NS4_8TiledMMAINS4_8MMA_AtomIJNS4_26SM100_MMA_F16BF16_2x1SM_SSISI_SI_fLi128ELi128ELNS4_4UMMA5MajorE0ELSO_0ELNSN_7ScaleInE0ELSP_0EEEEEENS4_6LayoutINS5_IJSC_SC_SC_EEENS5_IJNSA_ILi0EEESU_SU_EEEEENS5_IJNS4_10UnderscoreESX_SX_EEEEENS4_18SM100_TMA_2SM_LOADENS4_14ComposedLayoutINS4_7SwizzleILi3ELi4ELi3EEENS4_18smem_ptr_flag_bitsILi16EEENSS_INS5_IJNSA_ILi8EEESG_EEENS5_IJSG_SC_EEEEEEEvNS4_8identityES10_S1A_vS1B_EENS_8epilogue10collective18CollectiveEpilogueINS1D_23Sm100TmaWarpSpecializedILi4ELi2ELi16ELb1ELb0EEEJNS5_IJSG_SF_SG_EEENS5_IJNSS_ISG_SC_EENSS_INS5_IJNSA_ILi16EEESB_EEENS5_IJSC_SG_EEEEEEEESI_SJ_SI_SJ_NS1D_6fusion15FusionCallbacksIS1H_NS1P_13LinCombEltActINS1D_6thread7SigmoidESI_fSI_fLNS_15FloatRoundStyleE2EEES1I_S1O_JEEENS4_5SM1004TMEM4LOAD26SM100_TMEM_LOAD_32dp32b16xENS4_13SM90_TMA_LOADENS11_INS12_ILi1ELi4ELi3EEES15_NSS_INS5_IJS16_S1K_EEENS5_IJS1K_SC_EEEEEEENS4_39AutoVectorizingCopyWithAssumedAlignmentILi128EEENS4_14SM90_TMA_STOREES26_S28_S28_EEEvvEEEEvNT_6ParamsE)
        /*0044*/ 	.word	0x00000000


	//----- nvinfo : EIATTR_MIN_STACK_SIZE
	.align		4
.L_29:
        /*0048*/ 	.byte	0x04, 0x12
        /*004a*/ 	.short	(.L_31 - .L_30)
	.align		4
.L_30:
        /*004c*/ 	.word	index@(_ZN7cutlass13device_kernelINS_4gemm6kernel13GemmUniversalIN4cute5tupleIJiiiiEEENS1_10collective13CollectiveMmaINS1_35MainloopSm100TmaUmmaWarpSpecializedILi13ELi2ELi4ENS5_IJNS4_1CILi2EEENSA_ILi1EEESC_EEEEENS5_IJNSA_ILi128EEESF_NSA_ILi64EEEEEENS_10bfloat16_tENS5_IJlSC_lEEESI_SJ_NS4_8TiledMMAINS4_8MMA_AtomIJNS4_26SM100_MMA_F16BF16_2x1SM_SSISI_SI_fLi128ELi128ELNS4_4UMMA5MajorE0ELSO_0ELNSN_7ScaleInE0ELSP_0EEEEEENS4_6LayoutINS5_IJSC_SC_SC_EEENS5_IJNSA_ILi0EEESU_SU_EEEEENS5_IJNS4_10UnderscoreESX_SX_EEEEENS4_18SM100_TMA_2SM_LOADENS4_14ComposedLayoutINS4_7SwizzleILi3ELi4ELi3EEENS4_18smem_ptr_flag_bitsILi16EEENSS_INS5_IJNSA_ILi8EEESG_EEENS5_IJSG_SC_EEEEEEEvNS4_8identityES10_S1A_vS1B_EENS_8epilogue10collective18CollectiveEpilogueINS1D_23Sm100TmaWarpSpecializedILi4ELi2ELi16ELb1ELb0EEEJNS5_IJSG_SF_SG_EEENS5_IJNSS_ISG_SC_EENSS_INS5_IJNSA_ILi16EEESB_EEENS5_IJSC_SG_EEEEEEEESI_SJ_SI_SJ_NS1D_6fusion15FusionCallbacksIS1H_NS1P_13LinCombEltActINS1D_6thread7SigmoidESI_fSI_fLNS_15FloatRoundStyleE2EEES1I_S1O_JEEENS4_5SM1004TMEM4LOAD26SM100_TMEM_LOAD_32dp32b16xENS4_13SM90_TMA_LOADENS11_INS12_ILi1ELi4ELi3EEES15_NSS_INS5_IJS16_S1K_EEENS5_IJS1K_SC_EEEEEEENS4_39AutoVectorizingCopyWithAssumedAlignmentILi128EEENS4_14SM90_TMA_STOREES26_S28_S28_EEEvvEEEEvNT_6ParamsE)
        /*0050*/ 	.word	0x00000000
.L_31:


//--------------------- .nv.compat                --------------------------
	.section	.nv.compat,"",@"SHT_CUDA_COMPAT_INFO"
	.align	4
        /*0000*/ 	.byte	0x02, 0x09, 0x01, 0x00, 0x02, 0x02, 0x02, 0x00, 0x02, 0x05, 0x05, 0x00, 0x03, 0x07, 0x01, 0x01
        /*0010*/ 	.byte	0x02, 0x03, 0x01, 0x00, 0x02, 0x06, 0x01, 0x00, 0x04, 0x0b, 0x08, 0x00, 0x09, 0x00, 0x00, 0x00
        /*0020*/ 	.byte	0x00, 0x00, 0x00, 0x00


//--------------------- .nv.info._ZN7cutlass13device_kernelINS_4gemm6kernel13GemmUniversalIN4cute5tupleIJiiiiEEENS1_10collective13CollectiveMmaINS1_35MainloopSm100TmaUmmaWarpSpecializedILi13ELi2ELi4ENS5_IJNS4_1CILi2EEENSA_ILi1EEESC_EEEEENS5_IJNSA_ILi128EEESF_NSA_ILi64EEEEEENS_10bfloat16_tENS5_IJlSC_lEEESI_SJ_NS4_8TiledMMAINS4_8MMA_AtomIJNS4_26SM100_MMA_F16BF16_2x1SM_SSISI_SI_fLi128ELi128ELNS4_4UMMA5MajorE0ELSO_0ELNSN_7ScaleInE0ELSP_0EEEEEENS4_6LayoutINS5_IJSC_SC_SC_EEENS5_IJNSA_ILi0EEESU_SU_EEEEENS5_IJNS4_10UnderscoreESX_SX_EEEEENS4_18SM100_TMA_2SM_LOADENS4_14ComposedLayoutINS4_7SwizzleILi3ELi4ELi3EEENS4_18smem_ptr_flag_bitsILi16EEENSS_INS5_IJNSA_ILi8EEESG_EEENS5_IJSG_SC_EEEEEEEvNS4_8identityES10_S1A_vS1B_EENS_8epilogue10collective18CollectiveEpilogueINS1D_23Sm100TmaWarpSpecializedILi4ELi2ELi16ELb1ELb0EEEJNS5_IJSG_SF_SG_EEENS5_IJNSS_ISG_SC_EENSS_INS5_IJNSA_ILi16EEESB_EEENS5_IJSC_SG_EEEEEEEESI_SJ_SI_SJ_NS1D_6fusion15FusionCallbacksIS1H_NS1P_13LinCombEltActINS1D_6thread7SigmoidESI_fSI_fLNS_15FloatRoundStyleE2EEES1I_S1O_JEEENS4_5SM1004TMEM4LOAD26SM100_TMEM_LOAD_32dp32b16xENS4_13SM90_TMA_LOADENS11_INS12_ILi1ELi4ELi3EEES15_NSS_INS5_IJS16_S1K_EEENS5_IJS1K_SC_EEEEEEENS4_39AutoVectorizingCopyWithAssumedAlignmentILi128EEENS4_14SM90_TMA_STOREES26_S28_S28_EEEvvEEEEvNT_6ParamsE --------------------------
	.section	.nv.info._ZN7cutlass13device_kernelINS_4gemm6kernel13GemmUniversalIN4cute5tupleIJiiiiEEENS1_10collective13CollectiveMmaINS1_35MainloopSm100TmaUmmaWarpSpecializedILi13ELi2ELi4ENS5_IJNS4_1CILi2EEENSA_ILi1EEESC_EEEEENS5_IJNSA_ILi128EEESF_NSA_ILi64EEEEEENS_10bfloat16_tENS5_IJlSC_lEEESI_SJ_NS4_8TiledMMAINS4_8MMA_AtomIJNS4_26SM100_MMA_F16BF16_2x1SM_SSISI_SI_fLi128ELi128ELNS4_4UMMA5MajorE0ELSO_0ELNSN_7ScaleInE0ELSP_0EEEEEENS4_6LayoutINS5_IJSC_SC_SC_EEENS5_IJNSA_ILi0EEESU_SU_EEEEENS5_IJNS4_10UnderscoreESX_SX_EEEEENS4_18SM100_TMA_2SM_LOADENS4_14ComposedLayoutINS4_7SwizzleILi3ELi4ELi3EEENS4_18smem_ptr_flag_bitsILi16EEENSS_INS5_IJNSA_ILi8EEESG_EEENS5_IJSG_SC_EEEEEEEvNS4_8identityES10_S1A_vS1B_EENS_8epilogue10collective18CollectiveEpilogueINS1D_23Sm100TmaWarpSpecializedILi4ELi2ELi16ELb1ELb0EEEJNS5_IJSG_SF_SG_EEENS5_IJNSS_ISG_SC_EENSS_INS5_IJNSA_ILi16EEESB_EEENS5_IJSC_SG_EEEEEEEESI_SJ_SI_SJ_NS1D_6fusion15FusionCallbacksIS1H_NS1P_13LinCombEltActINS1D_6thread7SigmoidESI_fSI_fLNS_15FloatRoundStyleE2EEES1I_S1O_JEEENS4_5SM1004TMEM4LOAD26SM100_TMEM_LOAD_32dp32b16xENS4_13SM90_TMA_LOADENS11_INS12_ILi1ELi4ELi3EEES15_NSS_INS5_IJS16_S1K_EEENS5_IJS1K_SC_EEEEEEENS4_39AutoVectorizingCopyWithAssumedAlignmentILi128EEENS4_14SM90_TMA_STOREES26_S28_S28_EEEvvEEEEvNT_6ParamsE,"",@"SHT_CUDA_INFO"
	.sectionflags	@""
	.align	4


	//----- nvinfo : EIATTR_CUDA_API_VERSION
	.align		4
        /*0000*/ 	.byte	0x04, 0x37
        /*0002*/ 	.short	(.L_33 - .L_32)
.L_32:
        /*0004*/ 	.word	0x00000082


	//----- nvinfo : EIATTR_KPARAM_INFO
	.align		4
.L_33:
        /*0008*/ 	.byte	0x04, 0x17
        /*000a*/ 	.short	(.L_35 - .L_34)
.L_34:
        /*000c*/ 	.word	0x00000000
        /*0010*/ 	.short	0x0000
        /*0012*/ 	.short	0x0000
        /*0014*/ 	.byte	0x00, 0xf0, 0x01, 0x20


	//----- nvinfo : EIATTR_AT_ENTRY_FRAGMENTS
	.align		4
.L_35:
        /*0018*/ 	.byte	0x04, 0x4f
        /*001a*/ 	.short	(.L_37 - .L_36)


	//   ....[0]....
.L_36:
        /*001c*/ 	.word	0x00000007


	//----- nvinfo : EIATTR_RESERVED_SMEM_USED
	.align		4
.L_37:
        /*0020*/ 	.byte	0x01, 0x41
	.zero		2


	//----- nvinfo : EIATTR_SPARSE_MMA_MASK
	.align		4
        /*0024*/ 	.byte	0x03, 0x50
        /*0026*/ 	.short	0x0000


	//----- nvinfo : EIATTR_TCGEN05_2CTA_USED
	.align		4
        /*0028*/ 	.byte	0x01, 0x52
	.zero		2


	//----- nvinfo : EIATTR_MAXREG_COUNT
	.align		4
        /*002c*/ 	.byte	0x03, 0x1b
        /*002e*/ 	.short	0x00ff


	//----- nvinfo : EIATTR_NUM_BARRIERS
	.align		4
        /*0030*/ 	.byte	0x02, 0x4c
        /*0032*/ 	.byte	0x07
	.zero		1


	//----- nvinfo : EIATTR_EXTERNS
	.align		4
        /*0034*/ 	.byte	0x04, 0x0f
        /*0036*/ 	.short	(.L_39 - .L_38)


	//   ....[0]....
	.align		4
.L_38:
        /*0038*/ 	.word	index@(__assertfail)


	//----- nvinfo : EIATTR_MERCURY_ISA_VERSION
	.align		4
.L_39:
        /*003c*/ 	.byte	0x03, 0x5f
        /*003e*/ 	.short	0x0101


	//----- nvinfo : EIATTR_INT_WARP_WIDE_INSTR_OFFSETS
	.align		4
        /*0040*/ 	.byte	0x04, 0x31
        /*0042*/ 	.short	(.L_41 - .L_40)


	//   ....[0]....
.L_40:
        /*0044*/ 	.word	0x00000e30


	//   ....[1]....
        /*0048*/ 	.word	0x00000ed0


	//   ....[2]....
        /*004c*/ 	.word	0x000021e0


	//   ....[3]....
        /*0050*/ 	.word	0x000045c0


	//   ....[4]....
        /*0054*/ 	.word	0x000045f0


	//   ....[5]....
        /*0058*/ 	.word	0x00004640


	//   ....[6]....
        /*005c*/ 	.word	0x00004f50


	//   ....[7]....
        /*0060*/ 	.word	0x00004f70


	//   ....[8]....
        /*0064*/ 	.word	0x00005050


	//   ....[9]....
        /*0068*/ 	.word	0x00005110


	//   ....[10]....
        /*006c*/ 	.word	0x00005130


	//   ....[11]....
        /*0070*/ 	.word	0x00005200


	//   ....[12]....
        /*0074*/ 	.word	0x000052f0


	//   ....[13]....
        /*0078*/ 	.word	0x00005310


	//   ....[14]....
        /*007c*/ 	.word	0x00005410


	//   ....[15]....
        /*0080*/ 	.word	0x000055c0


	//   ....[16]....
        /*0084*/ 	.word	0x000055d0


	//   ....[17]....
        /*0088*/ 	.word	0x00005760


	//   ....[18]....
        /*008c*/ 	.word	0x000066b0


	//----- nvinfo : EIATTR_COOP_GROUP_MASK_REGIDS
	.align		4
.L_41:
        /*0090*/ 	.byte	0x04, 0x29
        /*0092*/ 	.short	(.L_43 - .L_42)


	//   ....[0]....
.L_42:
        /*0094*/ 	.word	0xffffffff


	//   ....[1]....
        /*0098*/ 	.word	0xffffffff


	//   ....[2]....
        /*009c*/ 	.word	0xffffffff


	//   ....[3]....
        /*00a0*/ 	.word	0xffffffff


	//   ....[4]....
        /*00a4*/ 	.word	0xffffffff


	//   ....[5]....
        /*00a8*/ 	.word	0xffffffff


	//   ....[6]....
        /*00ac*/ 	.word	0xffffffff


	//   ....[7]....
        /*00b0*/ 	.word	0xffffffff


	//   ....[8]....
        /*00b4*/ 	.word	0xffffffff


	//   ....[9]....
        /*00b8*/ 	.word	0xffffffff


	//   ....[10]....
        /*00bc*/ 	.word	0xffffffff


	//   ....[11]....
        /*00c0*/ 	.word	0xffffffff


	//   ....[12]....
        /*00c4*/ 	.word	0xffffffff


	//   ....[13]....
        /*00c8*/ 	.word	0xffffffff


	//----- nvinfo : EIATTR_COOP_GROUP_INSTR_OFFSETS
	.align		4
.L_43:
        /*00cc*/ 	.byte	0x04, 0x28
        /*00ce*/ 	.short	(.L_45 - .L_44)


	//   ....[0]....
.L_44:
        /*00d0*/ 	.word	0x000000c0


	//   ....[1]....
        /*00d4*/ 	.word	0x000004d0


	//   ....[2]....
        /*00d8*/ 	.word	0x000007a0


	//   ....[3]....
        /*00dc*/ 	.word	0x00000930


	//   ....[4]....
        /*00e0*/ 	.word	0x00000a20


	//   ....[5]....
        /*00e4*/ 	.word	0x00000b80


	//   ....[6]....
        /*00e8*/ 	.word	0x00000d10


	//   ....[7]....
        /*00ec*/ 	.word	0x00000f50


	//   ....[8]....
        /*00f0*/ 	.word	0x000020c0


	//   ....[9]....
        /*00f4*/ 	.word	0x000033b0


	//   ....[10]....
        /*00f8*/ 	.word	0x00003880


	//   ....[11]....
        /*00fc*/ 	.word	0x000038b0


	//   ....[12]....
        /*0100*/ 	.word	0x000044d0


	//   ....[13]....
        /*0104*/ 	.word	0x000046e0


	//----- nvinfo : EIATTR_VRC_CTA_INIT_COUNT
	.align		4
.L_45:
        /*0108*/ 	.byte	0x02, 0x4a
        /*010a*/ 	.byte	0x80
	.zero		1


	//----- nvinfo : EIATTR_SYSCALL_OFFSETS
	.align		4
        /*010c*/ 	.byte	0x04, 0x46
        /*010e*/ 	.short	(.L_47 - .L_46)


	//   ....[0]....
.L_46:
        /*0110*/ 	.word	0x00006190


	//   ....[1]....
        /*0114*/ 	.word	0x00006280


	//   ....[2]....
        /*0118*/ 	.word	0x00006ba0


	//----- nvinfo : EIATTR_MBARRIER_INSTR_OFFSETS
	.align		4
.L_47:
        /*011c*/ 	.byte	0x04, 0x39
        /*011e*/ 	.short	(.L_49 - .L_48)


	//   ....[0]....
.L_48:
        /*0120*/ 	.word	0x000005e0
        /*0124*/ 	.word	0x000000ff
        /*0128*/ 	.word	0x00000000
        /*012c*/ 	.short	0x0100
        /*012e*/ 	.byte	0x08
	.zero		1


	//   ....[1]....
        /*0130*/ 	.word	0x000005f0
        /*0134*/ 	.word	0x000000ff
        /*0138*/ 	.word	0x00000068
        /*013c*/ 	.short	0x0100
        /*013e*/ 	.byte	0x08
	.zero		1


	//   ....[2]....
        /*0140*/ 	.word	0x00000600
        /*0144*/ 	.word	0x000000ff
        /*0148*/ 	.word	0x00000008
        /*014c*/ 	.short	0x0100
        /*014e*/ 	.byte	0x08
	.zero		1


	//   ....[3]....
        /*0150*/ 	.word	0x00000610
        /*0154*/ 	.word	0x000000ff
        /*0158*/ 	.word	0x00000070
        /*015c*/ 	.short	0x0100
        /*015e*/ 	.byte	0x08
	.zero		1


	//   ....[4]....
        /*0160*/ 	.word	0x00000620
        /*0164*/ 	.word	0x000000ff
        /*0168*/ 	.word	0x00000010
        /*016c*/ 	.short	0x0100
        /*016e*/ 	.byte	0x08
	.zero		1


	//   ....[5]....
        /*0170*/ 	.word	0x00000630
        /*0174*/ 	.word	0x000000ff
        /*0178*/ 	.word	0x00000078
        /*017c*/ 	.short	0x0100
        /*017e*/ 	.byte	0x08
	.zero		1


	//   ....[6]....
        /*0180*/ 	.word	0x00000640
        /*0184*/ 	.word	0x000000ff
        /*0188*/ 	.word	0x00000018
        /*018c*/ 	.short	0x0100
        /*018e*/ 	.byte	0x08
	.zero		1


	//   ....[7]....
        /*0190*/ 	.word	0x00000650
        /*0194*/ 	.word	0x000000ff
        /*0198*/ 	.word	0x00000080
        /*019c*/ 	.short	0x0100
        /*019e*/ 	.byte	0x08
	.zero		1


	//   ....[8]....
        /*01a0*/ 	.word	0x00000660
        /*01a4*/ 	.word	0x000000ff
        /*01a8*/ 	.word	0x00000020
        /*01ac*/ 	.short	0x0100
        /*01ae*/ 	.byte	0x08
	.zero		1


	//   ....[9]....
        /*01b0*/ 	.word	0x00000670
        /*01b4*/ 	.word	0x000000ff
        /*01b8*/ 	.word	0x00000088
        /*01bc*/ 	.short	0x0100
        /*01be*/ 	.byte	0x08
	.zero		1


	//   ....[10]....
        /*01c0*/ 	.word	0x00000680
        /*01c4*/ 	.word	0x000000ff
        /*01c8*/ 	.word	0x00000028
        /*01cc*/ 	.short	0x0100
        /*01ce*/ 	.byte	0x08
	.zero		1


	//   ....[11]....
        /*01d0*/ 	.word	0x00000690
        /*01d4*/ 	.word	0x000000ff
        /*01d8*/ 	.word	0x00000090
        /*01dc*/ 	.short	0x0100
        /*01de*/ 	.byte	0x08
	.zero		1


	//   ....[12]....
        /*01e0*/ 	.word	0x000006a0
        /*01e4*/ 	.word	0x000000ff
        /*01e8*/ 	.word	0x00000030
        /*01ec*/ 	.short	0x0100
        /*01ee*/ 	.byte	0x08
	.zero		1


	//   ....[13]....
        /*01f0*/ 	.word	0x000006b0
        /*01f4*/ 	.word	0x000000ff
        /*01f8*/ 	.word	0x00000098
        /*01fc*/ 	.short	0x0100
        /*01fe*/ 	.byte	0x08
	.zero		1


	//   ....[14]....
        /*0200*/ 	.word	0x000006c0
        /*0204*/ 	.word	0x000000ff
        /*0208*/ 	.word	0x00000038
        /*020c*/ 	.short	0x0100
        /*020e*/ 	.byte	0x08
	.zero		1


	//   ....[15]....
        /*0210*/ 	.word	0x000006d0
        /*0214*/ 	.word	0x000000ff
        /*0218*/ 	.word	0x000000a0
        /*021c*/ 	.short	0x0100
        /*021e*/ 	.byte	0x08
	.zero		1


	//   ....[16]....
        /*0220*/ 	.word	0x000006e0
        /*0224*/ 	.word	0x000000ff
        /*0228*/ 	.word	0x00000040
        /*022c*/ 	.short	0x0100
        /*022e*/ 	.byte	0x08
	.zero		1


	//   ....[17]....
        /*0230*/ 	.word	0x000006f0
        /*0234*/ 	.word	0x000000ff
        /*0238*/ 	.word	0x000000a8
        /*023c*/ 	.short	0x0100
        /*023e*/ 	.byte	0x08
	.zero		1


	//   ....[18]....
        /*0240*/ 	.word	0x00000700
        /*0244*/ 	.word	0x000000ff
        /*0248*/ 	.word	0x00000048
        /*024c*/ 	.short	0x0100
        /*024e*/ 	.byte	0x08
	.zero		1


	//   ....[19]....
        /*0250*/ 	.word	0x00000710
        /*0254*/ 	.word	0x000000ff
        /*0258*/ 	.word	0x000000b0
        /*025c*/ 	.short	0x0100
        /*025e*/ 	.byte	0x08
	.zero		1


	//   ....[20]....
        /*0260*/ 	.word	0x00000720
        /*0264*/ 	.word	0x000000ff
        /*0268*/ 	.word	0x00000050
        /*026c*/ 	.short	0x0100
        /*026e*/ 	.byte	0x08
	.zero		1


	//   ....[21]....
        /*0270*/ 	.word	0x00000730
        /*0274*/ 	.word	0x000000ff
        /*0278*/ 	.word	0x000000b8
        /*027c*/ 	.short	0x0100
        /*027e*/ 	.byte	0x08
	.zero		1


	//   ....[22]....
        /*0280*/ 	.word	0x00000740
        /*0284*/ 	.word	0x000000ff
        /*0288*/ 	.word	0x00000058
        /*028c*/ 	.short	0x0100
        /*028e*/ 	.byte	0x08
	.zero		1


	//   ....[23]....
        /*0290*/ 	.word	0x00000750
        /*0294*/ 	.word	0x000000ff
        /*0298*/ 	.word	0x000000c0
        /*029c*/ 	.short	0x0100
        /*029e*/ 	.byte	0x08
	.zero		1


	//   ....[24]....
        /*02a0*/ 	.word	0x00000760
        /*02a4*/ 	.word	0x000000ff
        /*02a8*/ 	.word	0x00000060
        /*02ac*/ 	.short	0x0100
        /*02ae*/ 	.byte	0x08
	.zero		1


	//   ....[25]....
        /*02b0*/ 	.word	0x00000770
        /*02b4*/ 	.word	0x000000ff
        /*02b8*/ 	.word	0x000000c8
        /*02bc*/ 	.short	0x0100
        /*02be*/ 	.byte	0x08
	.zero		1


	//   ....[26]....
        /*02c0*/ 	.word	0x000008a0
        /*02c4*/ 	.word	0x000000ff
        /*02c8*/ 	.word	0x000000d0
        /*02cc*/ 	.short	0x0100
        /*02ce*/ 	.byte	0x09
	.zero		1


	//   ....[27]....
        /*02d0*/ 	.word	0x000008b0
        /*02d4*/ 	.word	0x000000ff
        /*02d8*/ 	.word	0x000000f0
        /*02dc*/ 	.short	0x0100
        /*02de*/ 	.byte	0x09
	.zero		1


	//   ....[28]....
        /*02e0*/ 	.word	0x000008c0
        /*02e4*/ 	.word	0x000000ff
        /*02e8*/ 	.word	0x000000d8
        /*02ec*/ 	.short	0x0100
        /*02ee*/ 	.byte	0x09
	.zero		1


	//   ....[29]....
        /*02f0*/ 	.word	0x000008d0
        /*02f4*/ 	.word	0x000000ff
        /*02f8*/ 	.word	0x000000f8
        /*02fc*/ 	.short	0x0100
        /*02fe*/ 	.byte	0x09
	.zero		1


	//   ....[30]....
        /*0300*/ 	.word	0x000008e0
        /*0304*/ 	.word	0x000000ff
        /*0308*/ 	.word	0x000000e0
        /*030c*/ 	.short	0x0100
        /*030e*/ 	.byte	0x09
	.zero		1


	//   ....[31]....
        /*0310*/ 	.word	0x000008f0
        /*0314*/ 	.word	0x000000ff
        /*0318*/ 	.word	0x00000100
        /*031c*/ 	.short	0x0100
        /*031e*/ 	.byte	0x09
	.zero		1


	//   ....[32]....
        /*0320*/ 	.word	0x00000900
        /*0324*/ 	.word	0x000000ff
        /*0328*/ 	.word	0x000000e8
        /*032c*/ 	.short	0x0100
        /*032e*/ 	.byte	0x09
	.zero		1


	//   ....[33]....
        /*0330*/ 	.word	0x00000910
        /*0334*/ 	.word	0x000000ff
        /*0338*/ 	.word	0x00000108
        /*033c*/ 	.short	0x0100
        /*033e*/ 	.byte	0x09
	.zero		1


	//   ....[34]....
        /*0340*/ 	.word	0x000009f0
        /*0344*/ 	.word	0x000000ff
        /*0348*/ 	.word	0x00000110
        /*034c*/ 	.short	0x0100
        /*034e*/ 	.byte	0x08
	.zero		1


	//   ....[35]....
        /*0350*/ 	.word	0x00000a00
        /*0354*/ 	.word	0x000000ff
        /*0358*/ 	.word	0x00000118
        /*035c*/ 	.short	0x0100
        /*035e*/ 	.byte	0x08
	.zero		1


	//   ....[36]....
        /*0360*/ 	.word	0x00000b30
        /*0364*/ 	.word	0x000000ff
        /*0368*/ 	.word	0x00000120
        /*036c*/ 	.short	0x0100
        /*036e*/ 	.byte	0x08
	.zero		1


	//   ....[37]....
        /*0370*/ 	.word	0x00000b40
        /*0374*/ 	.word	0x000000ff
        /*0378*/ 	.word	0x00000130
        /*037c*/ 	.short	0x0100
        /*037e*/ 	.byte	0x08
	.zero		1


	//   ....[38]....
        /*0380*/ 	.word	0x00000b50
        /*0384*/ 	.word	0x000000ff
        /*0388*/ 	.word	0x00000128
        /*038c*/ 	.short	0x0100
        /*038e*/ 	.byte	0x08
	.zero		1


	//   ....[39]....
        /*0390*/ 	.word	0x00000b60
        /*0394*/ 	.word	0x000000ff
        /*0398*/ 	.word	0x00000138
        /*039c*/ 	.short	0x0100
        /*039e*/ 	.byte	0x08
	.zero		1


	//   ....[40]....
        /*03a0*/ 	.word	0x00000c80
        /*03a4*/ 	.word	0x000000ff
        /*03a8*/ 	.word	0x00000140
        /*03ac*/ 	.short	0x0100
        /*03ae*/ 	.byte	0x09
	.zero		1


	//   ....[41]....
        /*03b0*/ 	.word	0x00000c90
        /*03b4*/ 	.word	0x000000ff
        /*03b8*/ 	.word	0x00000160
        /*03bc*/ 	.short	0x0100
        /*03be*/ 	.byte	0x09
	.zero		1


	//   ....[42]....
        /*03c0*/ 	.word	0x00000ca0
        /*03c4*/ 	.word	0x000000ff
        /*03c8*/ 	.word	0x00000148
        /*03cc*/ 	.short	0x0100
        /*03ce*/ 	.byte	0x09
	.zero		1


	//   ....[43]....
        /*03d0*/ 	.word	0x00000cb0
        /*03d4*/ 	.word	0x000000ff
        /*03d8*/ 	.word	0x00000168
        /*03dc*/ 	.short	0x0100
        /*03de*/ 	.byte	0x09
	.zero		1


	//   ....[44]....
        /*03e0*/ 	.word	0x00000cc0
        /*03e4*/ 	.word	0x000000ff
        /*03e8*/ 	.word	0x00000150
        /*03ec*/ 	.short	0x0100
        /*03ee*/ 	.byte	0x09
	.zero		1


	//   ....[45]....
        /*03f0*/ 	.word	0x00000cd0
        /*03f4*/ 	.word	0x000000ff
        /*03f8*/ 	.word	0x00000170
        /*03fc*/ 	.short	0x0100
        /*03fe*/ 	.byte	0x09
	.zero		1


	//   ....[46]....
        /*0400*/ 	.word	0x00000ce0
        /*0404*/ 	.word	0x000000ff
        /*0408*/ 	.word	0x00000158
        /*040c*/ 	.short	0x0100
        /*040e*/ 	.byte	0x09
	.zero		1


	//   ....[47]....
        /*0410*/ 	.word	0x00000cf0
        /*0414*/ 	.word	0x000000ff
        /*0418*/ 	.word	0x00000178
        /*041c*/ 	.short	0x0100
        /*041e*/ 	.byte	0x09
	.zero		1


	//   ....[48]....
        /*0420*/ 	.word	0x00000de0
        /*0424*/ 	.word	0x000000ff
        /*0428*/ 	.word	0x00000180
        /*042c*/ 	.short	0x0100
        /*042e*/ 	.byte	0x08
	.zero		1


	//   ....[49]....
        /*0430*/ 	.word	0x00000df0
        /*0434*/ 	.word	0x000000ff
        /*0438*/ 	.word	0x00000190
        /*043c*/ 	.short	0x0100
        /*043e*/ 	.byte	0x08
	.zero		1


	//   ....[50]....
        /*0440*/ 	.word	0x00000e00
        /*0444*/ 	.word	0x000000ff
        /*0448*/ 	.word	0x00000188
        /*044c*/ 	.short	0x0100
        /*044e*/ 	.byte	0x08
	.zero		1


	//   ....[51]....
        /*0450*/ 	.word	0x00000e10
        /*0454*/ 	.word	0x000000ff
        /*0458*/ 	.word	0x00000198
        /*045c*/ 	.short	0x0100
        /*045e*/ 	.byte	0x08
	.zero		1


	//   ....[52]....
        /*0460*/ 	.word	0x00000f00
        /*0464*/ 	.word	0x000000ff
        /*0468*/ 	.word	0x000001a0
        /*046c*/ 	.short	0x0100
        /*046e*/ 	.byte	0x07
	.zero		1


	//   ....[53]....
        /*0470*/ 	.word	0x000018e0
        /*0474*/ 	.word	0x00000002
        /*0478*/ 	.word	0x00000190
        /*047c*/ 	.short	0x010a
        /*047e*/ 	.byte	0xff
	.zero		1


	//   ....[54]....
        /*0480*/ 	.word	0x00001910
        /*0484*/ 	.word	0x00000002
        /*0488*/ 	.word	0x00000180
        /*048c*/ 	.short	0x0101
        /*048e*/ 	.byte	0xff
	.zero		1


	//   ....[55]....
        /*0490*/ 	.word	0x000019e0
        /*0494*/ 	.word	0x000000ff
        /*0498*/ 	.word	0x00000068
        /*049c*/ 	.short	0x010a
        /*049e*/ 	.byte	0x08
	.zero		1


	//   ....[56]....
        /*04a0*/ 	.word	0x00001ad0
        /*04a4*/ 	.word	0x000000ff
        /*04a8*/ 	.word	0x00000068
        /*04ac*/ 	.short	0x010a
        /*04ae*/ 	.byte	0x21
	.zero		1


	//   ....[57]....
        /*04b0*/ 	.word	0x00001c90
        /*04b4*/ 	.word	0x000000ff
        /*04b8*/ 	.word	0x00000068
        /*04bc*/ 	.short	0x010a
        /*04be*/ 	.byte	0x08
	.zero		1


	//   ....[58]....
        /*04c0*/ 	.word	0x00001d90
        /*04c4*/ 	.word	0x000000ff
        /*04c8*/ 	.word	0x00000118
        /*04cc*/ 	.short	0x0101
        /*04ce*/ 	.byte	0x06
	.zero		1


	//   ....[59]....
        /*04d0*/ 	.word	0x00001da0
        /*04d4*/ 	.word	0x000000ff
        /*04d8*/ 	.word	0x00000068
        /*04dc*/ 	.short	0x010a
        /*04de*/ 	.byte	0x08
	.zero		1


	//   ....[60]....
        /*04e0*/ 	.word	0x00001e20
        /*04e4*/ 	.word	0x000000ff
        /*04e8*/ 	.word	0x00000068
        /*04ec*/ 	.short	0x010a
        /*04ee*/ 	.byte	0x11
	.zero		1


	//   ....[61]....
        /*04f0*/ 	.word	0x00001fb0
        /*04f4*/ 	.word	0x000000ff
        /*04f8*/ 	.word	0x00000068
        /*04fc*/ 	.short	0x010a
        /*04fe*/ 	.byte	0x08
	.zero		1


	//   ....[62]....
        /*0500*/ 	.word	0x000020f0
        /*0504*/ 	.word	0x00000002
        /*0508*/ 	.word	0x00000120
        /*050c*/ 	.short	0x010a
        /*050e*/ 	.byte	0xff
	.zero		1


	//   ....[63]....
        /*0510*/ 	.word	0x000021b0
        /*0514*/ 	.word	0x00000002
        /*0518*/ 	.word	0x00000000
        /*051c*/ 	.short	0x0101
        /*051e*/ 	.byte	0xff
	.zero		1


	//   ....[64]....
        /*0520*/ 	.word	0x00002710
        /*0524*/ 	.word	0x000000ff
        /*0528*/ 	.word	0x00000000
        /*052c*/ 	.short	0x010a
        /*052e*/ 	.byte	0x04
	.zero		1


	//   ....[65]....
        /*0530*/ 	.word	0x000027a0
        /*0534*/ 	.word	0x000000ff
        /*0538*/ 	.word	0x00000000
        /*053c*/ 	.short	0x010a
        /*053e*/ 	.byte	0x04
	.zero		1


	//   ....[66]....
        /*0540*/ 	.word	0x00002830
        /*0544*/ 	.word	0x000000ff
        /*0548*/ 	.word	0x00000000
        /*054c*/ 	.short	0x010a
        /*054e*/ 	.byte	0x04
	.zero		1


	//   ....[67]....
        /*0550*/ 	.word	0x000028c0
        /*0554*/ 	.word	0x000000ff
        /*0558*/ 	.word	0x00000000
        /*055c*/ 	.short	0x010a
        /*055e*/ 	.byte	0x04
	.zero		1


	//   ....[68]....
        /*0560*/ 	.word	0x00002950
        /*0564*/ 	.word	0x000000ff
        /*0568*/ 	.word	0x00000000
        /*056c*/ 	.short	0x010a
        /*056e*/ 	.byte	0x04
	.zero		1


	//   ....[69]....
        /*0570*/ 	.word	0x000029e0
        /*0574*/ 	.word	0x000000ff
        /*0578*/ 	.word	0x00000000
        /*057c*/ 	.short	0x010a
        /*057e*/ 	.byte	0x04
	.zero		1


	//   ....[70]....
        /*0580*/ 	.word	0x00002a70
        /*0584*/ 	.word	0x000000ff
        /*0588*/ 	.word	0x00000000
        /*058c*/ 	.short	0x010a
        /*058e*/ 	.byte	0x04
	.zero		1


	//   ....[71]....
        /*0590*/ 	.word	0x00002b00
        /*0594*/ 	.word	0x000000ff
        /*0598*/ 	.word	0x00000000
        /*059c*/ 	.short	0x010a
        /*059e*/ 	.byte	0x04
	.zero		1


	//   ....[72]....
        /*05a0*/ 	.word	0x00002b90
        /*05a4*/ 	.word	0x000000ff
        /*05a8*/ 	.word	0x00000000
        /*05ac*/ 	.short	0x010a
        /*05ae*/ 	.byte	0x04
	.zero		1


	//   ....[73]....
        /*05b0*/ 	.word	0x00002c20
        /*05b4*/ 	.word	0x000000ff
        /*05b8*/ 	.word	0x00000000
        /*05bc*/ 	.short	0x010a
        /*05be*/ 	.byte	0x04
	.zero		1


	//   ....[74]....
        /*05c0*/ 	.word	0x00002cb0
        /*05c4*/ 	.word	0x000000ff
        /*05c8*/ 	.word	0x00000000
        /*05cc*/ 	.short	0x010a
        /*05ce*/ 	.byte	0x04
	.zero		1


	//   ....[75]....
        /*05d0*/ 	.word	0x00002d40
        /*05d4*/ 	.word	0x000000ff
        /*05d8*/ 	.word	0x00000000
        /*05dc*/ 	.short	0x010a
        /*05de*/ 	.byte	0x04
	.zero		1


	//   ....[76]....
        /*05e0*/ 	.word	0x00002de0
        /*05e4*/ 	.word	0x00000000
        /*05e8*/ 	.word	0x00000000
        /*05ec*/ 	.short	0x010a
        /*05ee*/ 	.byte	0xff
	.zero		1


	//   ....[77]....
        /*05f0*/ 	.word	0x00002f10
        /*05f4*/ 	.word	0x00000000
        /*05f8*/ 	.word	0x00000180
        /*05fc*/ 	.short	0x010a
        /*05fe*/ 	.byte	0xff
	.zero		1


	//   ....[78]....
        /*0600*/ 	.word	0x00002f80
        /*0604*/ 	.word	0x00000000
        /*0608*/ 	.word	0x00000000
        /*060c*/ 	.short	0x0101
        /*060e*/ 	.byte	0xff
	.zero		1


	//   ....[79]....
        /*0610*/ 	.word	0x00002fa0
        /*0614*/ 	.word	0x000000ff
        /*0618*/ 	.word	0x00000130
        /*061c*/ 	.short	0x010a
        /*061e*/ 	.byte	0x05
	.zero		1


	//   ....[80]....
        /*0620*/ 	.word	0x000030c0
        /*0624*/ 	.word	0x00000000
        /*0628*/ 	.word	0x00000120
        /*062c*/ 	.short	0x010a
        /*062e*/ 	.byte	0xff
	.zero		1


	//   ....[81]....
        /*0630*/ 	.word	0x000031c0
        /*0634*/ 	.word	0x00000000
        /*0638*/ 	.word	0x00000000
        /*063c*/ 	.short	0x0101
        /*063e*/ 	.byte	0xff
	.zero		1


	//   ....[82]....
        /*0640*/ 	.word	0x00003250
        /*0644*/ 	.word	0x000000ff
        /*0648*/ 	.word	0x00000130
        /*064c*/ 	.short	0x0106
        /*064e*/ 	.byte	0x05
	.zero		1


	//   ....[83]....
        /*0650*/ 	.word	0x00003270
        /*0654*/ 	.word	0x000000ff
        /*0658*/ 	.word	0x00000130
        /*065c*/ 	.short	0x010a
        /*065e*/ 	.byte	0x05
	.zero		1


	//   ....[84]....
        /*0660*/ 	.word	0x00003300
        /*0664*/ 	.word	0x000000ff
        /*0668*/ 	.word	0x00000130
        /*066c*/ 	.short	0x0106
        /*066e*/ 	.byte	0x04
	.zero		1


	//   ....[85]....
        /*0670*/ 	.word	0x00003340
        /*0674*/ 	.word	0x00000000
        /*0678*/ 	.word	0x00000130
        /*067c*/ 	.short	0x010a
        /*067e*/ 	.byte	0xff
	.zero		1


	//   ....[86]....
        /*0680*/ 	.word	0x00003580
        /*0684*/ 	.word	0x000000ff
        /*0688*/ 	.word	0x00000008
        /*068c*/ 	.short	0x010a
        /*068e*/ 	.byte	0x06
	.zero		1


	//   ....[87]....
        /*0690*/ 	.word	0x000035a0
        /*0694*/ 	.word	0x000000ff
        /*0698*/ 	.word	0x00000008
        /*069c*/ 	.short	0x010a
        /*069e*/ 	.byte	0x06
	.zero		1


	//   ....[88]....
        /*06a0*/ 	.word	0x00003730
        /*06a4*/ 	.word	0x000000ff
        /*06a8*/ 	.word	0x00000008
        /*06ac*/ 	.short	0x010a
        /*06ae*/ 	.byte	0x06
	.zero		1


	//   ....[89]....
        /*06b0*/ 	.word	0x00003750
        /*06b4*/ 	.word	0x000000ff
        /*06b8*/ 	.word	0x00000008
        /*06bc*/ 	.short	0x010a
        /*06be*/ 	.byte	0x06
	.zero		1


	//   ....[90]....
        /*06c0*/ 	.word	0x00003810
        /*06c4*/ 	.word	0x000000ff
        /*06c8*/ 	.word	0x00000000
        /*06cc*/ 	.short	0x0101
        /*06ce*/ 	.byte	0x07
	.zero		1


	//   ....[91]....
        /*06d0*/ 	.word	0x00003b50
        /*06d4*/ 	.word	0x00000000
        /*06d8*/ 	.word	0x00000120
        /*06dc*/ 	.short	0x010a
        /*06de*/ 	.byte	0xff
	.zero		1


	//   ....[92]....
        /*06e0*/ 	.word	0x00003c10
        /*06e4*/ 	.word	0x00000000
        /*06e8*/ 	.word	0x00000000
        /*06ec*/ 	.short	0x0101
        /*06ee*/ 	.byte	0xff
	.zero		1


	//   ....[93]....
        /*06f0*/ 	.word	0x00003cd0
        /*06f4*/ 	.word	0x000000ff
        /*06f8*/ 	.word	0x00000000
        /*06fc*/ 	.short	0x010a
        /*06fe*/ 	.byte	0x08
	.zero		1


	//   ....[94]....
        /*0700*/ 	.word	0x00003ce0
        /*0704*/ 	.word	0x000000ff
        /*0708*/ 	.word	0x00000160
        /*070c*/ 	.short	0x010a
        /*070e*/ 	.byte	0x09
	.zero		1


	//   ....[95]....
        /*0710*/ 	.word	0x00003d90
        /*0714*/ 	.word	0x000000ff
        /*0718*/ 	.word	0x00000000
        /*071c*/ 	.short	0x010a
        /*071e*/ 	.byte	0x08
	.zero		1


	//   ....[96]....
        /*0720*/ 	.word	0x00003ec0
        /*0724*/ 	.word	0x000000ff
        /*0728*/ 	.word	0x00000000
        /*072c*/ 	.short	0x010a
        /*072e*/ 	.byte	0x1e
	.zero		1


	//   ....[97]....
        /*0730*/ 	.word	0x000041c0
        /*0734*/ 	.word	0x000000ff
        /*0738*/ 	.word	0x00000000
        /*073c*/ 	.short	0x010a
        /*073e*/ 	.byte	0x08
	.zero		1


	//   ....[98]....
        /*0740*/ 	.word	0x00004250
        /*0744*/ 	.word	0x000000ff
        /*0748*/ 	.word	0x00000000
        /*074c*/ 	.short	0x010a
        /*074e*/ 	.byte	0x08
	.zero		1


	//   ....[99]....
        /*0750*/ 	.word	0x000042e0
        /*0754*/ 	.word	0x000000ff
        /*0758*/ 	.word	0x00000000
        /*075c*/ 	.short	0x010a
        /*075e*/ 	.byte	0x08
	.zero		1


	//   ....[100]....
        /*0760*/ 	.word	0x00004380
        /*0764*/ 	.word	0x00000000
        /*0768*/ 	.word	0x00000000
        /*076c*/ 	.short	0x010a
        /*076e*/ 	.byte	0xff
	.zero		1


	//   ....[101]....
        /*0770*/ 	.word	0x000043c0
        /*0774*/ 	.word	0x00000000
        /*0778*/ 	.word	0x00000000
        /*077c*/ 	.short	0x010a
        /*077e*/ 	.byte	0xff
	.zero		1


	//   ....[102]....
        /*0780*/ 	.word	0x00004430
        /*0784*/ 	.word	0x000000ff
        /*0788*/ 	.word	0x00000000
        /*078c*/ 	.short	0x0101
        /*078e*/ 	.byte	0x05
	.zero		1


	//   ....[103]....
        /*0790*/ 	.word	0x00004470
        /*0794*/ 	.word	0x000000ff
        /*0798*/ 	.word	0x000001a0
        /*079c*/ 	.short	0x010a
        /*079e*/ 	.byte	0x07
	.zero		1


	//   ....[104]....
        /*07a0*/ 	.word	0x000044c0
        /*07a4*/ 	.word	0x000000ff
        /*07a8*/ 	.word	0x00000000
        /*07ac*/ 	.short	0x0101
        /*07ae*/ 	.byte	0x05
	.zero		1


	//   ....[105]....
        /*07b0*/ 	.word	0x00004900
        /*07b4*/ 	.word	0x00000000
        /*07b8*/ 	.word	0x00000120
        /*07bc*/ 	.short	0x010a
        /*07be*/ 	.byte	0xff
	.zero		1


	//   ....[106]....
        /*07c0*/ 	.word	0x000049c0
        /*07c4*/ 	.word	0x00000000
        /*07c8*/ 	.word	0x00000000
        /*07cc*/ 	.short	0x0101
        /*07ce*/ 	.byte	0xff
	.zero		1


	//   ....[107]....
        /*07d0*/ 	.word	0x00004ce0
        /*07d4*/ 	.word	0x000000ff
        /*07d8*/ 	.word	0x00000118
        /*07dc*/ 	.short	0x010a
        /*07de*/ 	.byte	0x07
	.zero		1


	//   ....[108]....
        /*07e0*/ 	.word	0x00004ed0
        /*07e4*/ 	.word	0x000000ff
        /*07e8*/ 	.word	0x000000f0
        /*07ec*/ 	.short	0x010a
        /*07ee*/ 	.byte	0x07
	.zero		1


	//   ....[109]....
        /*07f0*/ 	.word	0x000050c0
        /*07f4*/ 	.word	0x000000ff
        /*07f8*/ 	.word	0x000000d0
        /*07fc*/ 	.short	0x010b
        /*07fe*/ 	.byte	0x07
	.zero		1


	//   ....[110]....
        /*0800*/ 	.word	0x000050d0
        /*0804*/ 	.word	0x000000ff
        /*0808*/ 	.word	0x00000000
        /*080c*/ 	.short	0x0101
        /*080e*/ 	.byte	0x0e
	.zero		1


	//   ....[111]....
        /*0810*/ 	.word	0x000050e0
        /*0814*/ 	.word	0x000000ff
        /*0818*/ 	.word	0x000000f8
        /*081c*/ 	.short	0x010a
        /*081e*/ 	.byte	0x07
	.zero		1


	//   ....[112]....
        /*0820*/ 	.word	0x00005290
        /*0824*/ 	.word	0x000000ff
        /*0828*/ 	.word	0x000000d8
        /*082c*/ 	.short	0x010b
        /*082e*/ 	.byte	0x07
	.zero		1


	//   ....[113]....
        /*0830*/ 	.word	0x000052a0
        /*0834*/ 	.word	0x000000ff
        /*0838*/ 	.word	0x00000000
        /*083c*/ 	.short	0x0101
        /*083e*/ 	.byte	0x0e
	.zero		1


	//   ....[114]....
        /*0840*/ 	.word	0x000052b0
        /*0844*/ 	.word	0x000000ff
        /*0848*/ 	.word	0x00000100
        /*084c*/ 	.short	0x010a
        /*084e*/ 	.byte	0x07
	.zero		1


	//   ....[115]....
        /*0850*/ 	.word	0x000054a0
        /*0854*/ 	.word	0x000000ff
        /*0858*/ 	.word	0x000000e0
        /*085c*/ 	.short	0x010b
        /*085e*/ 	.byte	0x07
	.zero		1


	//   ....[116]....
        /*0860*/ 	.word	0x00005510
        /*0864*/ 	.word	0x000000ff
        /*0868*/ 	.word	0x00000000
        /*086c*/ 	.short	0x0101
        /*086e*/ 	.byte	0x0e
	.zero		1


	//   ....[117]....
        /*0870*/ 	.word	0x00005520
        /*0874*/ 	.word	0x000000ff
        /*0878*/ 	.word	0x00000108
        /*087c*/ 	.short	0x010a
        /*087e*/ 	.byte	0x07
	.zero		1


	//   ....[118]....
        /*0880*/ 	.word	0x000057c0
        /*0884*/ 	.word	0x000000ff
        /*0888*/ 	.word	0x000000e8
        /*088c*/ 	.short	0x010b
        /*088e*/ 	.byte	0x07
	.zero		1


	//   ....[119]....
        /*0890*/ 	.word	0x000057e0
        /*0894*/ 	.word	0x000000ff
        /*0898*/ 	.word	0x00000000
        /*089c*/ 	.short	0x0101
        /*089e*/ 	.byte	0x0d
	.zero		1


	//   ....[120]....
        /*08a0*/ 	.word	0x00005810
        /*08a4*/ 	.word	0x000000ff
        /*08a8*/ 	.word	0x000000f0
        /*08ac*/ 	.short	0x010a
        /*08ae*/ 	.byte	0x07
	.zero		1


	//   ....[121]....
        /*08b0*/ 	.word	0x00005830
        /*08b4*/ 	.word	0x000000ff
        /*08b8*/ 	.word	0x000000f8
        /*08bc*/ 	.short	0x010a
        /*08be*/ 	.byte	0x07
	.zero		1


	//   ....[122]....
        /*08c0*/ 	.word	0x00005850
        /*08c4*/ 	.word	0x000000ff
        /*08c8*/ 	.word	0x00000100
        /*08cc*/ 	.short	0x010a
        /*08ce*/ 	.byte	0x07
	.zero		1


	//   ....[123]....
        /*08d0*/ 	.word	0x00005890
        /*08d4*/ 	.word	0x00000000
        /*08d8*/ 	.word	0x00000108
        /*08dc*/ 	.short	0x010a
        /*08de*/ 	.byte	0xff
	.zero		1


	//   ....[124]....
        /*08e0*/ 	.word	0x00005b30
        /*08e4*/ 	.word	0x00000000
        /*08e8*/ 	.word	0x00000120
        /*08ec*/ 	.short	0x010a
        /*08ee*/ 	.byte	0xff
	.zero		1


	//   ....[125]....
        /*08f0*/ 	.word	0x00005bf0
        /*08f4*/ 	.word	0x00000000
        /*08f8*/ 	.word	0x00000000
        /*08fc*/ 	.short	0x0101
        /*08fe*/ 	.byte	0xff
	.zero		1


	//   ....[126]....
        /*0900*/ 	.word	0x000066f0
        /*0904*/ 	.word	0x000000ff
        /*0908*/ 	.word	0x000000d0
        /*090c*/ 	.short	0x010a
        /*090e*/ 	.byte	0x04
	.zero		1


	//   ....[127]....
        /*0910*/ 	.word	0x00006710
        /*0914*/ 	.word	0x00000003
        /*0918*/ 	.word	0x00000140
        /*091c*/ 	.short	0x010a
        /*091e*/ 	.byte	0xff
	.zero		1


	//   ....[128]....
        /*0920*/ 	.word	0x00006900
        /*0924*/ 	.word	0x00000003
        /*0928*/ 	.word	0x000000d0
        /*092c*/ 	.short	0x010a
        /*092e*/ 	.byte	0xff
	.zero		1


	//   ....[129]....
        /*0930*/ 	.word	0x00006a70
        /*0934*/ 	.word	0x00000052
        /*0938*/ 	.word	0x00000140
        /*093c*/ 	.short	0x010a
        /*093e*/ 	.byte	0xff
	.zero		1


	//   ....[130]....
        /*0940*/ 	.word	0x000075a0
        /*0944*/ 	.word	0x0000000b
        /*0948*/ 	.word	0x00000000
        /*094c*/ 	.short	0x0101
        /*094e*/ 	.byte	0xff
	.zero		1


	//   ....[131]....
        /*0950*/ 	.word	0x00008c60
        /*0954*/ 	.word	0x00000000
        /*0958*/ 	.word	0x00000000
        /*095c*/ 	.short	0x0101
        /*095e*/ 	.byte	0xff
	.zero		1


	//   ....[132]....
        /*0960*/ 	.word	0x00008ce0
        /*0964*/ 	.word	0x00000002
        /*0968*/ 	.word	0x000000d0
        /*096c*/ 	.short	0x010a
        /*096e*/ 	.byte	0xff
	.zero		1


	//   ....[133]....
        /*0970*/ 	.word	0x00008f40
        /*0974*/ 	.word	0x00000000
        /*0978*/ 	.word	0x00000000
        /*097c*/ 	.short	0x0101
        /*097e*/ 	.byte	0xff
	.zero		1


	//   ....[134]....
        /*0980*/ 	.word	0x00008f60
        /*0984*/ 	.word	0x00000002
        /*0988*/ 	.word	0x00000190
        /*098c*/ 	.short	0x010a
        /*098e*/ 	.byte	0xff
	.zero		1


	//   ....[135]....
        /*0990*/ 	.word	0x00008fc0
        /*0994*/ 	.word	0x00000002
        /*0998*/ 	.word	0x00000068
        /*099c*/ 	.short	0x010a
        /*099e*/ 	.byte	0xff
	.zero		1


	//   ....[136]....
        /*09a0*/ 	.word	0x00009020
        /*09a4*/ 	.word	0x00000002
        /*09a8*/ 	.word	0x00000068
        /*09ac*/ 	.short	0x010a
        /*09ae*/ 	.byte	0xff
	.zero		1


	//   ....[137]....
        /*09b0*/ 	.word	0x00009070
        /*09b4*/ 	.word	0x00000002
        /*09b8*/ 	.word	0x00000120
        /*09bc*/ 	.short	0x010a
        /*09be*/ 	.byte	0xff
	.zero		1


	//   ....[138]....
        /*09c0*/ 	.word	0x000090d0
        /*09c4*/ 	.word	0x00000000
        /*09c8*/ 	.word	0x00000000
        /*09cc*/ 	.short	0x010a
        /*09ce*/ 	.byte	0xff
	.zero		1


	//   ....[139]....
        /*09d0*/ 	.word	0x00009130
        /*09d4*/ 	.word	0x00000000
        /*09d8*/ 	.word	0x00000000
        /*09dc*/ 	.short	0x010a
        /*09de*/ 	.byte	0xff
	.zero		1


	//   ....[140]....
        /*09e0*/ 	.word	0x00009190
        /*09e4*/ 	.word	0x00000000
        /*09e8*/ 	.word	0x00000000
        /*09ec*/ 	.short	0x010a
        /*09ee*/ 	.byte	0xff
	.zero		1


	//   ....[141]....
        /*09f0*/ 	.word	0x000091f0
        /*09f4*/ 	.word	0x00000000
        /*09f8*/ 	.word	0x00000000
        /*09fc*/ 	.short	0x010a
        /*09fe*/ 	.byte	0xff
	.zero		1


	//   ....[142]....
        /*0a00*/ 	.word	0x00009250
        /*0a04*/ 	.word	0x00000000
        /*0a08*/ 	.word	0x00000000
        /*0a0c*/ 	.short	0x010a
        /*0a0e*/ 	.byte	0xff
	.zero		1


	//   ....[143]....
        /*0a10*/ 	.word	0x000092b0
        /*0a14*/ 	.word	0x00000000
        /*0a18*/ 	.word	0x00000000
        /*0a1c*/ 	.short	0x010a
        /*0a1e*/ 	.byte	0xff
	.zero		1


	//   ....[144]....
        /*0a20*/ 	.word	0x00009310
        /*0a24*/ 	.word	0x00000000
        /*0a28*/ 	.word	0x00000000
        /*0a2c*/ 	.short	0x010a
        /*0a2e*/ 	.byte	0xff
	.zero		1


	//   ....[145]....
        /*0a30*/ 	.word	0x00009370
        /*0a34*/ 	.word	0x00000000
        /*0a38*/ 	.word	0x00000000
        /*0a3c*/ 	.short	0x010a
        /*0a3e*/ 	.byte	0xff
	.zero		1


	//   ....[146]....
        /*0a40*/ 	.word	0x000093d0
        /*0a44*/ 	.word	0x00000000
        /*0a48*/ 	.word	0x00000000
        /*0a4c*/ 	.short	0x010a
        /*0a4e*/ 	.byte	0xff
	.zero		1


	//   ....[147]....
        /*0a50*/ 	.word	0x00009430
        /*0a54*/ 	.word	0x00000000
        /*0a58*/ 	.word	0x00000000
        /*0a5c*/ 	.short	0x010a
        /*0a5e*/ 	.byte	0xff
	.zero		1


	//   ....[148]....
        /*0a60*/ 	.word	0x00009490
        /*0a64*/ 	.word	0x00000000
        /*0a68*/ 	.word	0x00000000
        /*0a6c*/ 	.short	0x010a
        /*0a6e*/ 	.byte	0xff
	.zero		1


	//   ....[149]....
        /*0a70*/ 	.word	0x000094f0
        /*0a74*/ 	.word	0x00000000
        /*0a78*/ 	.word	0x00000000
        /*0a7c*/ 	.short	0x010a
        /*0a7e*/ 	.byte	0xff
	.zero		1


	//   ....[150]....
        /*0a80*/ 	.word	0x00009540
        /*0a84*/ 	.word	0x00000000
        /*0a88*/ 	.word	0x00000180
        /*0a8c*/ 	.short	0x010a
        /*0a8e*/ 	.byte	0xff
	.zero		1


	//   ....[151]....
        /*0a90*/ 	.word	0x000095a0
        /*0a94*/ 	.word	0x00000000
        /*0a98*/ 	.word	0x00000130
        /*0a9c*/ 	.short	0x010a
        /*0a9e*/ 	.byte	0xff
	.zero		1


	//   ....[152]....
        /*0aa0*/ 	.word	0x000095f0
        /*0aa4*/ 	.word	0x00000000
        /*0aa8*/ 	.word	0x00000120
        /*0aac*/ 	.short	0x010a
        /*0aae*/ 	.byte	0xff
	.zero		1


	//   ....[153]....
        /*0ab0*/ 	.word	0x00009650
        /*0ab4*/ 	.word	0x00000000
        /*0ab8*/ 	.word	0x00000130
        /*0abc*/ 	.short	0x010a
        /*0abe*/ 	.byte	0xff
	.zero		1


	//   ....[154]....
        /*0ac0*/ 	.word	0x000096b0
        /*0ac4*/ 	.word	0x00000004
        /*0ac8*/ 	.word	0x00000008
        /*0acc*/ 	.short	0x010a
        /*0ace*/ 	.byte	0xff
	.zero		1


	//   ....[155]....
        /*0ad0*/ 	.word	0x00009790
        /*0ad4*/ 	.word	0x00000002
        /*0ad8*/ 	.word	0x00000008
        /*0adc*/ 	.short	0x010a
        /*0ade*/ 	.byte	0xff
	.zero		1


	//   ....[156]....
        /*0ae0*/ 	.word	0x000097e0
        /*0ae4*/ 	.word	0x00000000
        /*0ae8*/ 	.word	0x00000120
        /*0aec*/ 	.short	0x010a
        /*0aee*/ 	.byte	0xff
	.zero		1


	//   ....[157]....
        /*0af0*/ 	.word	0x00009840
        /*0af4*/ 	.word	0x00000000
        /*0af8*/ 	.word	0x00000160
        /*0afc*/ 	.short	0x010a
        /*0afe*/ 	.byte	0xff
	.zero		1


	//   ....[158]....
        /*0b00*/ 	.word	0x000098a0
        /*0b04*/ 	.word	0x00000000
        /*0b08*/ 	.word	0x00000000
        /*0b0c*/ 	.short	0x010a
        /*0b0e*/ 	.byte	0xff
	.zero		1


	//   ....[159]....
        /*0b10*/ 	.word	0x00009900
        /*0b14*/ 	.word	0x00000000
        /*0b18*/ 	.word	0x00000000
        /*0b1c*/ 	.short	0x010a
        /*0b1e*/ 	.byte	0xff
	.zero		1


	//   ....[160]....
        /*0b20*/ 	.word	0x00009960
        /*0b24*/ 	.word	0x00000000
        /*0b28*/ 	.word	0x00000000
        /*0b2c*/ 	.short	0x010a
        /*0b2e*/ 	.byte	0xff
	.zero		1


	//   ....[161]....
        /*0b30*/ 	.word	0x000099c0
        /*0b34*/ 	.word	0x00000000
        /*0b38*/ 	.word	0x00000000
        /*0b3c*/ 	.short	0x010a
        /*0b3e*/ 	.byte	0xff
	.zero		1


	//   ....[162]....
        /*0b40*/ 	.word	0x00009a20
        /*0b44*/ 	.word	0x00000000
        /*0b48*/ 	.word	0x000001a0
        /*0b4c*/ 	.short	0x010a
        /*0b4e*/ 	.byte	0xff
	.zero		1


	//   ....[163]....
        /*0b50*/ 	.word	0x00009a70
        /*0b54*/ 	.word	0x00000000
        /*0b58*/ 	.word	0x00000120
        /*0b5c*/ 	.short	0x010a
        /*0b5e*/ 	.byte	0xff
	.zero		1


	//   ....[164]....
        /*0b60*/ 	.word	0x00009ad0
        /*0b64*/ 	.word	0x00000000
        /*0b68*/ 	.word	0x00000118
        /*0b6c*/ 	.short	0x010a
        /*0b6e*/ 	.byte	0xff
	.zero		1


	//   ....[165]....
        /*0b70*/ 	.word	0x00009b30
        /*0b74*/ 	.word	0x00000000
        /*0b78*/ 	.word	0x000000f0
        /*0b7c*/ 	.short	0x010a
        /*0b7e*/ 	.byte	0xff
	.zero		1


	//   ....[166]....
        /*0b80*/ 	.word	0x00009b90
        /*0b84*/ 	.word	0x00000000
        /*0b88*/ 	.word	0x000000f8
        /*0b8c*/ 	.short	0x010a
        /*0b8e*/ 	.byte	0xff
	.zero		1


	//   ....[167]....
        /*0b90*/ 	.word	0x00009bf0
        /*0b94*/ 	.word	0x00000000
        /*0b98*/ 	.word	0x00000100
        /*0b9c*/ 	.short	0x010a
        /*0b9e*/ 	.byte	0xff
	.zero		1


	//   ....[168]....
        /*0ba0*/ 	.word	0x00009c50
        /*0ba4*/ 	.word	0x00000000
        /*0ba8*/ 	.word	0x00000108
        /*0bac*/ 	.short	0x010a
        /*0bae*/ 	.byte	0xff
	.zero		1


	//   ....[169]....
        /*0bb0*/ 	.word	0x00009cb0
        /*0bb4*/ 	.word	0x00000000
        /*0bb8*/ 	.word	0x000000f0
        /*0bbc*/ 	.short	0x010a
        /*0bbe*/ 	.byte	0xff
	.zero		1


	//   ....[170]....
        /*0bc0*/ 	.word	0x00009d10
        /*0bc4*/ 	.word	0x00000000
        /*0bc8*/ 	.word	0x000000f8
        /*0bcc*/ 	.short	0x010a
        /*0bce*/ 	.byte	0xff
	.zero		1


	//   ....[171]....
        /*0bd0*/ 	.word	0x00009d70
        /*0bd4*/ 	.word	0x00000000
        /*0bd8*/ 	.word	0x00000100
        /*0bdc*/ 	.short	0x010a
        /*0bde*/ 	.byte	0xff
	.zero		1


	//   ....[172]....
        /*0be0*/ 	.word	0x00009dc0
        /*0be4*/ 	.word	0x00000000
        /*0be8*/ 	.word	0x00000120
        /*0bec*/ 	.short	0x010a
        /*0bee*/ 	.byte	0xff
	.zero		1


	//   ....[173]....
        /*0bf0*/ 	.word	0x00009e10
        /*0bf4*/ 	.word	0x00000003
        /*0bf8*/ 	.word	0x000000d0
        /*0bfc*/ 	.short	0x010a
        /*0bfe*/ 	.byte	0xff
	.zero		1


	//   ....[174]....
        /*0c00*/ 	.word	0x00009e60
        /*0c04*/ 	.word	0x00000052
        /*0c08*/ 	.word	0x00000140
        /*0c0c*/ 	.short	0x010a
        /*0c0e*/ 	.byte	0xff
	.zero		1


	//----- nvinfo : EIATTR_NUM_MBARRIERS
	.align		4
.L_49:
        /*0c10*/ 	.byte	0x03, 0x38
        /*0c12*/ 	.short	0x0035


	//----- nvinfo : EIATTR_EXIT_INSTR_OFFSETS
	.align		4
        /*0c14*/ 	.byte	0x04, 0x1c
        /*0c16*/ 	.short	(.L_51 - .L_50)


	//   ....[0]....
.L_50:
        /*0c18*/ 	.word	0x00002e10


	//   ....[1]....
        /*0c1c*/ 	.word	0x00003310


	//   ....[2]....
        /*0c20*/ 	.word	0x00003370


	//   ....[3]....
        /*0c24*/ 	.word	0x000046f0


	//   ....[4]....
        /*0c28*/ 	.word	0x000058c0


	//   ....[5]....
        /*0c2c*/ 	.word	0x00005900


	//   ....[6]....
        /*0c30*/ 	.word	0x00008e20


	//   ....[7]....
        /*0c34*/ 	.word	0x00008ea0


	//   ....[8]....
        /*0c38*/ 	.word	0x00008ed0


	//   ....[9]....
        /*0c3c*/ 	.word	0x00008f50


	//----- nvinfo : EIATTR_MAX_THREADS
	.align		4
.L_51:
        /*0c40*/ 	.byte	0x04, 0x05
        /*0c42*/ 	.short	(.L_53 - .L_52)
.L_52:
        /*0c44*/ 	.word	0x00000100
        /*0c48*/ 	.word	0x00000001
        /*0c4c*/ 	.word	0x00000001


	//----- nvinfo : EIATTR_CRS_STACK_SIZE
	.align		4
.L_53:
        /*0c50*/ 	.byte	0x04, 0x1e
        /*0c52*/ 	.short	(.L_55 - .L_54)
.L_54:
        /*0c54*/ 	.word	0x00000000


	//----- nvinfo : EIATTR_CBANK_PARAM_SIZE
	.align		4
.L_55:
        /*0c58*/ 	.byte	0x03, 0x19
        /*0c5a*/ 	.short	0x0800


	//----- nvinfo : EIATTR_PARAM_CBANK
	.align		4
        /*0c5c*/ 	.byte	0x04, 0x0a
        /*0c5e*/ 	.short	(.L_57 - .L_56)
	.align		4
.L_56:
        /*0c60*/ 	.word	index@(.nv.constant0._ZN7cutlass13device_kernelINS_4gemm6kernel13GemmUniversalIN4cute5tupleIJiiiiEEENS1_10collective13CollectiveMmaINS1_35MainloopSm100TmaUmmaWarpSpecializedILi13ELi2ELi4ENS5_IJNS4_1CILi2EEENSA_ILi1EEESC_EEEEENS5_IJNSA_ILi128EEESF_NSA_ILi64EEEEEENS_10bfloat16_tENS5_IJlSC_lEEESI_SJ_NS4_8TiledMMAINS4_8MMA_AtomIJNS4_26SM100_MMA_F16BF16_2x1SM_SSISI_SI_fLi128ELi128ELNS4_4UMMA5MajorE0ELSO_0ELNSN_7ScaleInE0ELSP_0EEEEEENS4_6LayoutINS5_IJSC_SC_SC_EEENS5_IJNSA_ILi0EEESU_SU_EEEEENS5_IJNS4_10UnderscoreESX_SX_EEEEENS4_18SM100_TMA_2SM_LOADENS4_14ComposedLayoutINS4_7SwizzleILi3ELi4ELi3EEENS4_18smem_ptr_flag_bitsILi16EEENSS_INS5_IJNSA_ILi8EEESG_EEENS5_IJSG_SC_EEEEEEEvNS4_8identityES10_S1A_vS1B_EENS_8epilogue10collective18CollectiveEpilogueINS1D_23Sm100TmaWarpSpecializedILi4ELi2ELi16ELb1ELb0EEEJNS5_IJSG_SF_SG_EEENS5_IJNSS_ISG_SC_EENSS_INS5_IJNSA_ILi16EEESB_EEENS5_IJSC_SG_EEEEEEEESI_SJ_SI_SJ_NS1D_6fusion15FusionCallbacksIS1H_NS1P_13LinCombEltActINS1D_6thread7SigmoidESI_fSI_fLNS_15FloatRoundStyleE2EEES1I_S1O_JEEENS4_5SM1004TMEM4LOAD26SM100_TMEM_LOAD_32dp32b16xENS4_13SM90_TMA_LOADENS11_INS12_ILi1ELi4ELi3EEES15_NSS_INS5_IJS16_S1K_EEENS5_IJS1K_SC_EEEEEEENS4_39AutoVectorizingCopyWithAssumedAlignmentILi128EEENS4_14SM90_TMA_STOREES26_S28_S28_EEEvvEEEEvNT_6ParamsE)
        /*0c64*/ 	.short	0x0380
        /*0c66*/ 	.short	0x0800


	//----- nvinfo : EIATTR_SW_WAR
	.align		4
.L_57:
        /*0c68*/ 	.byte	0x04, 0x36
        /*0c6a*/ 	.short	(.L_59 - .L_58)
.L_58:
        /*0c6c*/ 	.word	0x00000008
.L_59:


//--------------------- .nv.callgraph             --------------------------
	.section	.nv.callgraph,"",@"SHT_CUDA_CALLGRAPH"
	.align	4
	.sectionentsize	8
	.align		4
        /*0000*/ 	.word	0x00000000
	.align		4
        /*0004*/ 	.word	0xffffffff
	.align		4
        /*0008*/ 	.word	index@(_ZN7cutlass13device_kernelINS_4gemm6kernel13GemmUniversalIN4cute5tupleIJiiiiEEENS1_10collective13CollectiveMmaINS1_35MainloopSm100TmaUmmaWarpSpecializedILi13ELi2ELi4ENS5_IJNS4_1CILi2EEENSA_ILi1EEESC_EEEEENS5_IJNSA_ILi128EEESF_NSA_ILi64EEEEEENS_10bfloat16_tENS5_IJlSC_lEEESI_SJ_NS4_8TiledMMAINS4_8MMA_AtomIJNS4_26SM100_MMA_F16BF16_2x1SM_SSISI_SI_fLi128ELi128ELNS4_4UMMA5MajorE0ELSO_0ELNSN_7ScaleInE0ELSP_0EEEEEENS4_6LayoutINS5_IJSC_SC_SC_EEENS5_IJNSA_ILi0EEESU_SU_EEEEENS5_IJNS4_10UnderscoreESX_SX_EEEEENS4_18SM100_TMA_2SM_LOADENS4_14ComposedLayoutINS4_7SwizzleILi3ELi4ELi3EEENS4_18smem_ptr_flag_bitsILi16EEENSS_INS5_IJNSA_ILi8EEESG_EEENS5_IJSG_SC_EEEEEEEvNS4_8identityES10_S1A_vS1B_EENS_8epilogue10collective18CollectiveEpilogueINS1D_23Sm100TmaWarpSpecializedILi4ELi2ELi16ELb1ELb0EEEJNS5_IJSG_SF_SG_EEENS5_IJNSS_ISG_SC_EENSS_INS5_IJNSA_ILi16EEESB_EEENS5_IJSC_SG_EEEEEEEESI_SJ_SI_SJ_NS1D_6fusion15FusionCallbacksIS1H_NS1P_13LinCombEltActINS1D_6thread7SigmoidESI_fSI_fLNS_15FloatRoundStyleE2EEES1I_S1O_JEEENS4_5SM1004TMEM4LOAD26SM100_TMEM_LOAD_32dp32b16xENS4_13SM90_TMA_LOADENS11_INS12_ILi1ELi4ELi3EEES15_NSS_INS5_IJS16_S1K_EEENS5_IJS1K_SC_EEEEEEENS4_39AutoVectorizingCopyWithAssumedAlignmentILi128EEENS4_14SM90_TMA_STOREES26_S28_S28_EEEvvEEEEvNT_6ParamsE)
	.align		4
        /*000c*/ 	.word	index@(__assertfail)
	.align		4
        /*0010*/ 	.word	0x00000000
	.align		4
        /*0014*/ 	.word	0xfffffffe
	.align		4
        /*0018*/ 	.word	0x00000000
	.align		4
        /*001c*/ 	.word	0xfffffffd
	.align		4
        /*0020*/ 	.word	0x00000000
	.align		4
        /*0024*/ 	.word	0xfffffffc


//--------------------- .nv.constant4             --------------------------
	.section	.nv.constant4,"a",@progbits
	.align	8
	.align		8
.nv.constant4:
        /*0000*/ 	.dword	__assertfail
	.align		8
        /*0008*/ 	.dword	__unnamed_1
	.align		8
        /*0010*/ 	.dword	__unnamed_2
	.align		8
        /*0018*/ 	.dword	_ZN39_INTERNAL_30fb9109_4_k_cu_332f9b77_33714cuda3std3__45__cpo5beginE
	.align		8
        /*0020*/ 	.dword	_ZN39_INTERNAL_30fb9109_4_k_cu_332f9b77_33714cuda3std3__45__cpo3endE
	.align		8
        /*0028*/ 	.dword	_ZN39_INTERNAL_30fb9109_4_k_cu_332f9b77_33714cuda3std3__45__cpo6cbeginE
	.align		8
        /*0030*/ 	.dword	_ZN39_INTERNAL_30fb9109_4_k_cu_332f9b77_33714cuda3std3__45__cpo4cendE
	.align		8
        /*0038*/ 	.dword	_ZN39_INTERNAL_30fb9109_4_k_cu_332f9b77_33714cuda3std3__441_GLOBAL__N__30fb9109_4_k_cu_332f9b77_33716ignoreE
	.align		8
        /*0040*/ 	.dword	_ZN39_INTERNAL_30fb9109_4_k_cu_332f9b77_33714cuda3std3__419piecewise_constructE
	.align		8
        /*0048*/ 	.dword	_ZN39_INTERNAL_30fb9109_4_k_cu_332f9b77_33714cuda3std3__48in_placeE
	.align		8
        /*0050*/ 	.dword	_ZN39_INTERNAL_30fb9109_4_k_cu_332f9b77_33714cuda3std6ranges3__45__cpo4swapE
	.align		8
        /*0058*/ 	.dword	_ZN39_INTERNAL_30fb9109_4_k_cu_332f9b77_33714cuda3std6ranges3__45__cpo9iter_moveE
	.align		8
        /*0060*/ 	.dword	_ZN39_INTERNAL_30fb9109_4_k_cu_332f9b77_33714cute7productE
	.align		8
        /*0068*/ 	.dword	_ZN39_INTERNAL_30fb9109_4_k_cu_332f9b77_33714cute1_E
	.align		8
        /*0070*/ 	.dword	$str$25
	.align		8
        /*0078*/ 	.dword	$str$26
	.align		8
        /*0080*/ 	.dword	$str$27
	.align		8
        /*0088*/ 	.dword	$str$28


//--------------------- .text._ZN7cutlass13device_kernelINS_4gemm6kernel13GemmUniversalIN4cute5tupleIJiiiiEEENS1_10collective13CollectiveMmaINS1_35MainloopSm100TmaUmmaWarpSpecializedILi13ELi2ELi4ENS5_IJNS4_1CILi2EEENSA_ILi1EEESC_EEEEENS5_IJNSA_ILi128EEESF_NSA_ILi64EEEEEENS_10bfloat16_tENS5_IJlSC_lEEESI_SJ_NS4_8TiledMMAINS4_8MMA_AtomIJNS4_26SM100_MMA_F16BF16_2x1SM_SSISI_SI_fLi128ELi128ELNS4_4UMMA5MajorE0ELSO_0ELNSN_7ScaleInE0ELSP_0EEEEEENS4_6LayoutINS5_IJSC_SC_SC_EEENS5_IJNSA_ILi0EEESU_SU_EEEEENS5_IJNS4_10UnderscoreESX_SX_EEEEENS4_18SM100_TMA_2SM_LOADENS4_14ComposedLayoutINS4_7SwizzleILi3ELi4ELi3EEENS4_18smem_ptr_flag_bitsILi16EEENSS_INS5_IJNSA_ILi8EEESG_EEENS5_IJSG_SC_EEEEEEEvNS4_8identityES10_S1A_vS1B_EENS_8epilogue10collective18CollectiveEpilogueINS1D_23Sm100TmaWarpSpecializedILi4ELi2ELi16ELb1ELb0EEEJNS5_IJSG_SF_SG_EEENS5_IJNSS_ISG_SC_EENSS_INS5_IJNSA_ILi16EEESB_EEENS5_IJSC_SG_EEEEEEEESI_SJ_SI_SJ_NS1D_6fusion15FusionCallbacksIS1H_NS1P_13LinCombEltActINS1D_6thread7SigmoidESI_fSI_fLNS_15FloatRoundStyleE2EEES1I_S1O_JEEENS4_5SM1004TMEM4LOAD26SM100_TMEM_LOAD_32dp32b16xENS4_13SM90_TMA_LOADENS11_INS12_ILi1ELi4ELi3EEES15_NSS_INS5_IJS16_S1K_EEENS5_IJS1K_SC_EEEEEEENS4_39AutoVectorizingCopyWithAssumedAlignmentILi128EEENS4_14SM90_TMA_STOREES26_S28_S28_EEEvvEEEEvNT_6ParamsE --------------------------
	.section	.text._ZN7cutlass13device_kernelINS_4gemm6kernel13GemmUniversalIN4cute5tupleIJiiiiEEENS1_10collective13CollectiveMmaINS1_35MainloopSm100TmaUmmaWarpSpecializedILi13ELi2ELi4ENS5_IJNS4_1CILi2EEENSA_ILi1EEESC_EEEEENS5_IJNSA_ILi128EEESF_NSA_ILi64EEEEEENS_10bfloat16_tENS5_IJlSC_lEEESI_SJ_NS4_8TiledMMAINS4_8MMA_AtomIJNS4_26SM100_MMA_F16BF16_2x1SM_SSISI_SI_fLi128ELi128ELNS4_4UMMA5MajorE0ELSO_0ELNSN_7ScaleInE0ELSP_0EEEEEENS4_6LayoutINS5_IJSC_SC_SC_EEENS5_IJNSA_ILi0EEESU_SU_EEEEENS5_IJNS4_10UnderscoreESX_SX_EEEEENS4_18SM100_TMA_2SM_LOADENS4_14ComposedLayoutINS4_7SwizzleILi3ELi4ELi3EEENS4_18smem_ptr_flag_bitsILi16EEENSS_INS5_IJNSA_ILi8EEESG_EEENS5_IJSG_SC_EEEEEEEvNS4_8identityES10_S1A_vS1B_EENS_8epilogue10collective18CollectiveEpilogueINS1D_23Sm100TmaWarpSpecializedILi4ELi2ELi16ELb1ELb0EEEJNS5_IJSG_SF_SG_EEENS5_IJNSS_ISG_SC_EENSS_INS5_IJNSA_ILi16EEESB_EEENS5_IJSC_SG_EEEEEEEESI_SJ_SI_SJ_NS1D_6fusion15FusionCallbacksIS1H_NS1P_13LinCombEltActINS1D_6thread7SigmoidESI_fSI_fLNS_15FloatRoundStyleE2EEES1I_S1O_JEEENS4_5SM1004TMEM4LOAD26SM100_TMEM_LOAD_32dp32b16xENS4_13SM90_TMA_LOADENS11_INS12_ILi1ELi4ELi3EEES15_NSS_INS5_IJS16_S1K_EEENS5_IJS1K_SC_EEEEEEENS4_39AutoVectorizingCopyWithAssumedAlignmentILi128EEENS4_14SM90_TMA_STOREES26_S28_S28_EEEvvEEEEvNT_6ParamsE,"ax",@progbits
	.align	128
.text._ZN7cutlass13device_kernelINS_4gemm6kernel13GemmUniversalIN4cute5tupleIJiiiiEEENS1_10collective13CollectiveMmaINS1_35MainloopSm100TmaUmmaWarpSpecializedILi13ELi2ELi4ENS5_IJNS4_1CILi2EEENSA_ILi1EEESC_EEEEENS5_IJNSA_ILi128EEESF_NSA_ILi64EEEEEENS_10bfloat16_tENS5_IJlSC_lEEESI_SJ_NS4_8TiledMMAINS4_8MMA_AtomIJNS4_26SM100_MMA_F16BF16_2x1SM_SSISI_SI_fLi128ELi128ELNS4_4UMMA5MajorE0ELSO_0ELNSN_7ScaleInE0ELSP_0EEEEEENS4_6LayoutINS5_IJSC_SC_SC_EEENS5_IJNSA_ILi0EEESU_SU_EEEEENS5_IJNS4_10UnderscoreESX_SX_EEEEENS4_18SM100_TMA_2SM_LOADENS4_14ComposedLayoutINS4_7SwizzleILi3ELi4ELi3EEENS4_18smem_ptr_flag_bitsILi16EEENSS_INS5_IJNSA_ILi8EEESG_EEENS5_IJSG_SC_EEEEEEEvNS4_8identityES10_S1A_vS1B_EENS_8epilogue10collective18CollectiveEpilogueINS1D_23Sm100TmaWarpSpecializedILi4ELi2ELi16ELb1ELb0EEEJNS5_IJSG_SF_SG_EEENS5_IJNSS_ISG_SC_EENSS_INS5_IJNSA_ILi16EEESB_EEENS5_IJSC_SG_EEEEEEEESI_SJ_SI_SJ_NS1D_6fusion15FusionCallbacksIS1H_NS1P_13LinCombEltActINS1D_6thread7SigmoidESI_fSI_fLNS_15FloatRoundStyleE2EEES1I_S1O_JEEENS4_5SM1004TMEM4LOAD26SM100_TMEM_LOAD_32dp32b16xENS4_13SM90_TMA_LOADENS11_INS12_ILi1ELi4ELi3EEES15_NSS_INS5_IJS16_S1K_EEENS5_IJS1K_SC_EEEEEEENS4_39AutoVectorizingCopyWithAssumedAlignmentILi128EEENS4_14SM90_TMA_STOREES26_S28_S28_EEEvvEEEEvNT_6ParamsE:
        .type           _ZN7cutlass13device_kernelINS_4gemm6kernel13GemmUniversalIN4cute5tupleIJiiiiEEENS1_10collective13CollectiveMmaINS1_35MainloopSm100TmaUmmaWarpSpecializedILi13ELi2ELi4ENS5_IJNS4_1CILi2EEENSA_ILi1EEESC_EEEEENS5_IJNSA_ILi128EEESF_NSA_ILi64EEEEEENS_10bfloat16_tENS5_IJlSC_lEEESI_SJ_NS4_8TiledMMAINS4_8MMA_AtomIJNS4_26SM100_MMA_F16BF16_2x1SM_SSISI_SI_fLi128ELi128ELNS4_4UMMA5MajorE0ELSO_0ELNSN_7ScaleInE0ELSP_0EEEEEENS4_6LayoutINS5_IJSC_SC_SC_EEENS5_IJNSA_ILi0EEESU_SU_EEEEENS5_IJNS4_10UnderscoreESX_SX_EEEEENS4_18SM100_TMA_2SM_LOADENS4_14ComposedLayoutINS4_7SwizzleILi3ELi4ELi3EEENS4_18smem_ptr_flag_bitsILi16EEENSS_INS5_IJNSA_ILi8EEESG_EEENS5_IJSG_SC_EEEEEEEvNS4_8identityES10_S1A_vS1B_EENS_8epilogue10collective18CollectiveEpilogueINS1D_23Sm100TmaWarpSpecializedILi4ELi2ELi16ELb1ELb0EEEJNS5_IJSG_SF_SG_EEENS5_IJNSS_ISG_SC_EENSS_INS5_IJNSA_ILi16EEESB_EEENS5_IJSC_SG_EEEEEEEESI_SJ_SI_SJ_NS1D_6fusion15FusionCallbacksIS1H_NS1P_13LinCombEltActINS1D_6thread7SigmoidESI_fSI_fLNS_15FloatRoundStyleE2EEES1I_S1O_JEEENS4_5SM1004TMEM4LOAD26SM100_TMEM_LOAD_32dp32b16xENS4_13SM90_TMA_LOADENS11_INS12_ILi1ELi4ELi3EEES15_NSS_INS5_IJS16_S1K_EEENS5_IJS1K_SC_EEEEEEENS4_39AutoVectorizingCopyWithAssumedAlignmentILi128EEENS4_14SM90_TMA_STOREES26_S28_S28_EEEvvEEEEvNT_6ParamsE,@function
        .size           _ZN7cutlass13device_kernelINS_4gemm6kernel13GemmUniversalIN4cute5tupleIJiiiiEEENS1_10collective13CollectiveMmaINS1_35MainloopSm100TmaUmmaWarpSpecializedILi13ELi2ELi4ENS5_IJNS4_1CILi2EEENSA_ILi1EEESC_EEEEENS5_IJNSA_ILi128EEESF_NSA_ILi64EEEEEENS_10bfloat16_tENS5_IJlSC_lEEESI_SJ_NS4_8TiledMMAINS4_8MMA_AtomIJNS4_26SM100_MMA_F16BF16_2x1SM_SSISI_SI_fLi128ELi128ELNS4_4UMMA5MajorE0ELSO_0ELNSN_7ScaleInE0ELSP_0EEEEEENS4_6LayoutINS5_IJSC_SC_SC_EEENS5_IJNSA_ILi0EEESU_SU_EEEEENS5_IJNS4_10UnderscoreESX_SX_EEEEENS4_18SM100_TMA_2SM_LOADENS4_14ComposedLayoutINS4_7SwizzleILi3ELi4ELi3EEENS4_18smem_ptr_flag_bitsILi16EEENSS_INS5_IJNSA_ILi8EEESG_EEENS5_IJSG_SC_EEEEEEEvNS4_8identityES10_S1A_vS1B_EENS_8epilogue10collective18CollectiveEpilogueINS1D_23Sm100TmaWarpSpecializedILi4ELi2ELi16ELb1ELb0EEEJNS5_IJSG_SF_SG_EEENS5_IJNSS_ISG_SC_EENSS_INS5_IJNSA_ILi16EEESB_EEENS5_IJSC_SG_EEEEEEEESI_SJ_SI_SJ_NS1D_6fusion15FusionCallbacksIS1H_NS1P_13LinCombEltActINS1D_6thread7SigmoidESI_fSI_fLNS_15FloatRoundStyleE2EEES1I_S1O_JEEENS4_5SM1004TMEM4LOAD26SM100_TMEM_LOAD_32dp32b16xENS4_13SM90_TMA_LOADENS11_INS12_ILi1ELi4ELi3EEES15_NSS_INS5_IJS16_S1K_EEENS5_IJS1K_SC_EEEEEEENS4_39AutoVectorizingCopyWithAssumedAlignmentILi128EEENS4_14SM90_TMA_STOREES26_S28_S28_EEEvvEEEEvNT_6ParamsE,(.L_x_262 - _ZN7cutlass13device_kernelINS_4gemm6kernel13GemmUniversalIN4cute5tupleIJiiiiEEENS1_10collective13CollectiveMmaINS1_35MainloopSm100TmaUmmaWarpSpecializedILi13ELi2ELi4ENS5_IJNS4_1CILi2EEENSA_ILi1EEESC_EEEEENS5_IJNSA_ILi128EEESF_NSA_ILi64EEEEEENS_10bfloat16_tENS5_IJlSC_lEEESI_SJ_NS4_8TiledMMAINS4_8MMA_AtomIJNS4_26SM100_MMA_F16BF16_2x1SM_SSISI_SI_fLi128ELi128ELNS4_4UMMA5MajorE0ELSO_0ELNSN_7ScaleInE0ELSP_0EEEEEENS4_6LayoutINS5_IJSC_SC_SC_EEENS5_IJNSA_ILi0EEESU_SU_EEEEENS5_IJNS4_10UnderscoreESX_SX_EEEEENS4_18SM100_TMA_2SM_LOADENS4_14ComposedLayoutINS4_7SwizzleILi3ELi4ELi3EEENS4_18smem_ptr_flag_bitsILi16EEENSS_INS5_IJNSA_ILi8EEESG_EEENS5_IJSG_SC_EEEEEEEvNS4_8identityES10_S1A_vS1B_EENS_8epilogue10collective18CollectiveEpilogueINS1D_23Sm100TmaWarpSpecializedILi4ELi2ELi16ELb1ELb0EEEJNS5_IJSG_SF_SG_EEENS5_IJNSS_ISG_SC_EENSS_INS5_IJNSA_ILi16EEESB_EEENS5_IJSC_SG_EEEEEEEESI_SJ_SI_SJ_NS1D_6fusion15FusionCallbacksIS1H_NS1P_13LinCombEltActINS1D_6thread7SigmoidESI_fSI_fLNS_15FloatRoundStyleE2EEES1I_S1O_JEEENS4_5SM1004TMEM4LOAD26SM100_TMEM_LOAD_32dp32b16xENS4_13SM90_TMA_LOADENS11_INS12_ILi1ELi4ELi3EEES15_NSS_INS5_IJS16_S1K_EEENS5_IJS1K_SC_EEEEEEENS4_39AutoVectorizingCopyWithAssumedAlignmentILi128EEENS4_14SM90_TMA_STOREES26_S28_S28_EEEvvEEEEvNT_6ParamsE)
        .other          _ZN7cutlass13device_kernelINS_4gemm6kernel13GemmUniversalIN4cute5tupleIJiiiiEEENS1_10collective13CollectiveMmaINS1_35MainloopSm100TmaUmmaWarpSpecializedILi13ELi2ELi4ENS5_IJNS4_1CILi2EEENSA_ILi1EEESC_EEEEENS5_IJNSA_ILi128EEESF_NSA_ILi64EEEEEENS_10bfloat16_tENS5_IJlSC_lEEESI_SJ_NS4_8TiledMMAINS4_8MMA_AtomIJNS4_26SM100_MMA_F16BF16_2x1SM_SSISI_SI_fLi128ELi128ELNS4_4UMMA5MajorE0ELSO_0ELNSN_7ScaleInE0ELSP_0EEEEEENS4_6LayoutINS5_IJSC_SC_SC_EEENS5_IJNSA_ILi0EEESU_SU_EEEEENS5_IJNS4_10UnderscoreESX_SX_EEEEENS4_18SM100_TMA_2SM_LOADENS4_14ComposedLayoutINS4_7SwizzleILi3ELi4ELi3EEENS4_18smem_ptr_flag_bitsILi16EEENSS_INS5_IJNSA_ILi8EEESG_EEENS5_IJSG_SC_EEEEEEEvNS4_8identityES10_S1A_vS1B_EENS_8epilogue10collective18CollectiveEpilogueINS1D_23Sm100TmaWarpSpecializedILi4ELi2ELi16ELb1ELb0EEEJNS5_IJSG_SF_SG_EEENS5_IJNSS_ISG_SC_EENSS_INS5_IJNSA_ILi16EEESB_EEENS5_IJSC_SG_EEEEEEEESI_SJ_SI_SJ_NS1D_6fusion15FusionCallbacksIS1H_NS1P_13LinCombEltActINS1D_6thread7SigmoidESI_fSI_fLNS_15FloatRoundStyleE2EEES1I_S1O_JEEENS4_5SM1004TMEM4LOAD26SM100_TMEM_LOAD_32dp32b16xENS4_13SM90_TMA_LOADENS11_INS12_ILi1ELi4ELi3EEES15_NSS_INS5_IJS16_S1K_EEENS5_IJS1K_SC_EEEEEEENS4_39AutoVectorizingCopyWithAssumedAlignmentILi128EEENS4_14SM90_TMA_STOREES26_S28_S28_EEEvvEEEEvNT_6ParamsE,@"STO_CUDA_ENTRY STV_DEFAULT"
_ZN7cutlass13device_kernelINS_4gemm6kernel13GemmUniversalIN4cute5tupleIJiiiiEEENS1_10collective13CollectiveMmaINS1_35MainloopSm100TmaUmmaWarpSpecializedILi13ELi2ELi4ENS5_IJNS4_1CILi2EEENSA_ILi1EEESC_EEEEENS5_IJNSA_ILi128EEESF_NSA_ILi64EEEEEENS_10bfloat16_tENS5_IJlSC_lEEESI_SJ_NS4_8TiledMMAINS4_8MMA_AtomIJNS4_26SM100_MMA_F16BF16_2x1SM_SSISI_SI_fLi128ELi128ELNS4_4UMMA5MajorE0ELSO_0ELNSN_7ScaleInE0ELSP_0EEEEEENS4_6LayoutINS5_IJSC_SC_SC_EEENS5_IJNSA_ILi0EEESU_SU_EEEEENS5_IJNS4_10UnderscoreESX_SX_EEEEENS4_18SM100_TMA_2SM_LOADENS4_14ComposedLayoutINS4_7SwizzleILi3ELi4ELi3EEENS4_18smem_ptr_flag_bitsILi16EEENSS_INS5_IJNSA_ILi8EEESG_EEENS5_IJSG_SC_EEEEEEEvNS4_8identityES10_S1A_vS1B_EENS_8epilogue10collective18CollectiveEpilogueINS1D_23Sm100TmaWarpSpecializedILi4ELi2ELi16ELb1ELb0EEEJNS5_IJSG_SF_SG_EEENS5_IJNSS_ISG_SC_EENSS_INS5_IJNSA_ILi16EEESB_EEENS5_IJSC_SG_EEEEEEEESI_SJ_SI_SJ_NS1D_6fusion15FusionCallbacksIS1H_NS1P_13LinCombEltActINS1D_6thread7SigmoidESI_fSI_fLNS_15FloatRoundStyleE2EEES1I_S1O_JEEENS4_5SM1004TMEM4LOAD26SM100_TMEM_LOAD_32dp32b16xENS4_13SM90_TMA_LOADENS11_INS12_ILi1ELi4ELi3EEES15_NSS_INS5_IJS16_S1K_EEENS5_IJS1K_SC_EEEEEEENS4_39AutoVectorizingCopyWithAssumedAlignmentILi128EEENS4_14SM90_TMA_STOREES26_S28_S28_EEEvvEEEEvNT_6ParamsE:
[----:B------:R-:W1:Y:S01]  /*0000*/  LDC R1, c[0x0][0x37c] ;  /* 0x0000df00ff017b82 */ /* 0x000e620000000800 */
[----:B------:R-:W2:Y:S01]  /*0010*/  S2R R77, SR_TID.X ;  /* 0x00000000004d7919 */ /* 0x000ea20000002100 */
[----:B------:R-:W3:Y:S06]  /*0020*/  LDCU.64 UR8, c[0x0][0x890] ;  /* 0x00011200ff0877ac */ /* 0x000eec0008000a00 */
[----:B------:R-:W4:Y:S01]  /*0030*/  S2UR UR37, SR_CgaCtaId ;  /* 0x00000000002579c3 */ /* 0x000f220000008800 */
[----:B------:R-:W-:Y:S02]  /*0040*/  PRMT R57, RZ, 0x7610, R57 ;  /* 0x00007610ff397816 */ /* 0x000fe40000000039 */
[----:B------:R-:W-:Y:S01]  /*0050*/  ELECT P0, URZ, PT ;  /* 0x0000000000ff782f */ /* 0x000fe20003800000 */
[----:B------:R-:W1:Y:S01]  /*0060*/  LDCU.64 UR38, c[0x0][0x358] ;  /* 0x00006b00ff2677ac */ /* 0x000e620008000a00 */
[----:B---3--:R-:W-:-:S04]  /*0070*/  UISETP.NE.U32.AND UP2, UPT, UR8, URZ, UPT ;  /* 0x000000ff0800728c */ /* 0x008fc8000bf45070 */
[----:B------:R-:W-:Y:S02]  /*0080*/  UISETP.NE.AND.EX UP2, UPT, UR9, URZ, UPT, UP2 ;  /* 0x000000ff0900728c */ /* 0x000fe4000bf45320 */
[----:B----4-:R-:W-:Y:S02]  /*0090*/  ULOP3.LUT UR5, UR37, 0x1, URZ, 0xc0, !UPT ;  /* 0x0000000125057892 */ /* 0x010fe4000f8ec0ff */
[----:B------:R-:W-:Y:S01]  /*00a0*/  ULOP3.LUT UR4, UR37, 0x1, URZ, 0x3c, !UPT ;  /* 0x0000000125047892 */ /* 0x000fe2000f8e3cff */
[----:B--2---:R-:W-:-:S05]  /*00b0*/  SHF.R.U32.HI R78, RZ, 0x5, R77 ;  /* 0x00000005ff4e7819 */ /* 0x004fca000001164d */
[----:B------:R-:W2:Y:S02]  /*00c0*/  SHFL.IDX PT, R0, R78, RZ, 0x1f ;  /* 0x00001fff4e007589 */ /* 0x000ea400000e0000 */
[----:B--2---:R-:W-:Y:S01]  /*00d0*/  R2UR UR10, R0 ;  /* 0x00000000000a72ca */ /* 0x004fe200000e0000 */
[----:B-1----:R-:W-:Y:S05]  /*00e0*/  BRA.U UP2, `(.L_x_0) ;  /* 0x00000001022c7547 */ /* 0x002fea000b800000 */
[----:B------:R-:W1:Y:S02]  /*00f0*/  LDCU.64 UR6, c[0x0][0x888] ;  /* 0x00011100ff0677ac */ /* 0x000e640008000a00 */
[----:B-1----:R-:W-:-:S04]  /*0100*/  UISETP.NE.U32.AND UP0, UPT, UR6, URZ, UPT ;  /* 0x000000ff0600728c */ /* 0x002fc8000bf05070 */
[----:B------:R-:W-:-:S09]  /*0110*/  UISETP.NE.AND.EX UP0, UPT, UR7, URZ, UPT, UP0 ;  /* 0x000000ff0700728c */ /* 0x000fd2000bf05300 */
[----:B------:R-:W-:Y:S05]  /*0120*/  BRA.U !UP0, `(.L_x_1) ;  /* 0x0000000108107547 */ /* 0x000fea000b800000 */
[----:B------:R-:W1:Y:S02]  /*0130*/  LDC.64 R36, c[0x0][0x888] ;  /* 0x00022200ff247b82 */ /* 0x000e640000000a00 */
[----:B-1----:R1:W5:Y:S01]  /*0140*/  LDG.E R36, desc[UR38][R36.64] ;  /* 0x0000002624247981 */ /* 0x002362000c1e1900 */
[----:B------:R-:W-:Y:S01]  /*0150*/  HFMA2 R57, -RZ, RZ, 0, 5.9604644775390625e-08 ;  /* 0x00000001ff397431 */ /* 0x000fe200000001ff */
[----:B------:R-:W-:Y:S05]  /*0160*/  BRA `(.L_x_0) ;  /* 0x00000000000c7947 */ /* 0x000fea0003800000 */
.L_x_1:
[----:B------:R-:W1:Y:S01]  /*0170*/  LDCU UR6, c[0x0][0x880] ;  /* 0x00011000ff0677ac */ /* 0x000e620008000800 */
[----:B------:R-:W-:Y:S01]  /*0180*/  HFMA2 R57, -RZ, RZ, 0, 5.9604644775390625e-08 ;  /* 0x00000001ff397431 */ /* 0x000fe200000001ff */
[----:B-1----:R-:W-:-:S07]  /*0190*/  MOV R36, UR6 ;  /* 0x0000000600247c02 */ /* 0x002fce0008000f00 */
.L_x_0:
[----:B------:R-:W2:Y:S02]  /*01a0*/  LDCU.64 UR6, c[0x0][0x8b0] ;  /* 0x00011600ff0677ac */ /* 0x000ea40008000a00 */
[----:B--2---:R-:W-:-:S04]  /*01b0*/  UISETP.NE.U32.AND UP0, UPT, UR6, URZ, UPT ;  /* 0x000000ff0600728c */ /* 0x004fc8000bf05070 */
[----:B------:R-:W-:-:S09]  /*01c0*/  UISETP.NE.AND.EX UP0, UPT, UR7, URZ, UPT, UP0 ;  /* 0x000000ff0700728c */ /* 0x000fd2000bf05300 */
[----:B------:R-:W-:Y:S05]  /*01d0*/  BRA.U UP0, `(.L_x_2) ;  /* 0x0000000100247547 */ /* 0x000fea000b800000 */
[----:B------:R-:W2:Y:S02]  /*01e0*/  LDCU.64 UR6, c[0x0][0x8a8] ;  /* 0x00011500ff0677ac */ /* 0x000ea40008000a00 */
[----:B--2---:R-:W-:-:S04]  /*01f0*/  UISETP.NE.U32.AND UP0, UPT, UR6, URZ, UPT ;  /* 0x000000ff0600728c */ /* 0x004fc8000bf05070 */
[----:B------:R-:W-:-:S09]  /*0200*/  UISETP.NE.AND.EX UP0, UPT, UR7, URZ, UPT, UP0 ;  /* 0x000000ff0700728c */ /* 0x000fd2000bf05300 */
[----:B------:R-:W-:Y:S05]  /*0210*/  BRA.U !UP0, `(.L_x_3) ;  /* 0x00000001080c7547 */ /* 0x000fea000b800000 */
[----:B------:R-:W2:Y:S02]  /*0220*/  LDC.64 R28, c[0x0][0x8a8] ;  /* 0x00022a00ff1c7b82 */ /* 0x000ea40000000a00 */
[----:B--2---:R2:W5:Y:S01]  /*0230*/  LDG.E R28, desc[UR38][R28.64] ;  /* 0x000000261c1c7981 */ /* 0x004562000c1e1900 */
[----:B------:R-:W-:Y:S05]  /*0240*/  BRA `(.L_x_2) ;  /* 0x0000000000087947 */ /* 0x000fea0003800000 */
.L_x_3:
[----:B------:R-:W2:Y:S02]  /*0250*/  LDCU UR6, c[0x0][0x8a0] ;  /* 0x00011400ff0677ac */ /* 0x000ea40008000800 */
[----:B--2---:R-:W-:Y:S02]  /*0260*/  MOV R28, UR6 ;  /* 0x00000006001c7c02 */ /* 0x004fe40008000f00 */
.L_x_2:
[----:B------:R-:W-:Y:S01]  /*0270*/  IMAD.U32 R0, RZ, RZ, UR10 ;  /* 0x0000000aff007e24 */ /* 0x000fe2000f8e00ff */
[----:B------:R-:W-:Y:S04]  /*0280*/  BSSY.RECONVERGENT B0, `(.L_x_4) ;  /* 0x000000c000007945 */ /* 0x000fe80003800200 */
[C---:B------:R-:W-:Y:S02]  /*0290*/  ISETP.NE.OR P2, PT, R0.reuse, 0x1, !P0 ;  /* 0x000000010000780c */ /* 0x040fe40004745670 */
[----:B------:R-:W-:-:S11]  /*02a0*/  ISETP.NE.OR P1, PT, R0, 0x3, !P0 ;  /* 0x000000030000780c */ /* 0x000fd60004725670 */
[----:B------:R-:W-:Y:S05]  /*02b0*/  @P2 BRA `(.L_x_5) ;  /* 0x0000000000202947 */ /* 0x000fea0003800000 */
[----:B------:R-:W3:Y:S02]  /*02c0*/  LDCU.64 UR6, c[0x0][0x348] ;  /* 0x00006900ff0677ac */ /* 0x000ee40008000a00 */
[----:B---3--:R-:W-:Y:S02]  /*02d0*/  UIADD3 UR12, UP1, UPT, UR6, 0x80, URZ ;  /* 0x00000080060c7890 */ /* 0x008fe4000ff3e0ff */
[----:B------:R-:W-:Y:S02]  /*02e0*/  UIADD3 UR6, UP0, UPT, UR6, 0x180, URZ ;  /* 0x0000018006067890 */ /* 0x000fe4000ff1e0ff */
[----:B------:R-:W-:Y:S02]  /*02f0*/  UIADD3.X UR13, UPT, UPT, URZ, UR7, URZ, UP1, !UPT ;  /* 0x00000007ff0d7290 */ /* 0x000fe40008ffe4ff */
[----:B------:R-:W-:-:S07]  /*0300*/  UIADD3.X UR7, UPT, UPT, URZ, UR7, URZ, UP0, !UPT ;  /* 0x00000007ff077290 */ /* 0x000fce00087fe4ff */
[----:B------:R3:W-:Y:S02]  /*0310*/  UTMACCTL.PF [UR12] ;  /* 0x000000000c0079b9 */ /* 0x0007e40008040000 */
[----:B------:R3:W-:Y:S02]  /*0320*/  UTMACCTL.PF [UR6] ;  /* 0x00000000060079b9 */ /* 0x0007e40008040000 */
[----:B---3--:R-:W-:Y:S01]  /*0330*/  NOP ;  /* 0x0000000000007918 */ /* 0x008fe20000000000 */
.L_x_5:
[----:B------:R-:W-:Y:S05]  /*0340*/  BSYNC.RECONVERGENT B0 ;  /* 0x0000000000007941 */ /* 0x000fea0003800200 */
.L_x_4:
[----:B------:R-:W-:Y:S04]  /*0350*/  BSSY.RECONVERGENT B0, `(.L_x_6) ;  /* 0x000000a000007945 */ /* 0x000fe80003800200 */
        /* <DEDUP_REMOVED lines=9> */
.L_x_7:
[----:B------:R-:W-:Y:S05]  /*03f0*/  BSYNC.RECONVERGENT B0 ;  /* 0x0000000000007941 */ /* 0x000fea0003800200 */
.L_x_6:
[----:B------:R-:W3:Y:S01]  /*0400*/  LDCU.64 UR6, c[0x0][0x888] ;  /* 0x00011100ff0677ac */ /* 0x000ee20008000a00 */
[----:B------:R-:W-:Y:S02]  /*0410*/  UISETP.EQ.U32.AND UP1, UPT, UR8, URZ, UPT ;  /* 0x000000ff0800728c */ /* 0x000fe4000bf22070 */
[----:B------:R-:W-:Y:S02]  /*0420*/  UPLOP3.LUT UP5, UPT, UPT, UPT, UPT, 0x40, 0x4 ;  /* 0x000000000004789c */ /* 0x000fe40003fae870 */
[----:B---3--:R-:W-:-:S04]  /*0430*/  UISETP.NE.U32.AND UP0, UPT, UR6, URZ, UPT ;  /* 0x000000ff0600728c */ /* 0x008fc8000bf05070 */
[----:B------:R-:W-:-:S04]  /*0440*/  UISETP.NE.AND.EX UP0, UPT, UR7, URZ, UPT, UP0 ;  /* 0x000000ff0700728c */ /* 0x000fc8000bf05300 */
[----:B------:R-:W-:-:S04]  /*0450*/  UISETP.EQ.OR.EX UP3, UPT, UR9, URZ, !UP0, UP1 ;  /* 0x000000ff0900728c */ /* 0x000fc8000c762710 */
[----:B------:R-:W-:-:S05]  /*0460*/  UP2UR UR45, UPR, URZ, 0x8 ;  /* 0x00000008ff2d7883 */ /* 0x000fca0008000000 */
[----:B------:R-:W-:Y:S07]  /*0470*/  BRA.U !UP3, `(.L_x_8) ;  /* 0x000000010b147547 */ /* 0x000fee000b800000 */
[----:B------:R-:W-:Y:S01]  /*0480*/  PLOP3.LUT P2, PT, PT, PT, UP2, 0x80, 0x8 ;  /* 0x000000000008781c */ /* 0x000fe20003f4f028 */
[----:B------:R-:W-:-:S12]  /*0490*/  UPLOP3.LUT UP5, UPT, UPT, UPT, UP0, 0x40, 0x4 ;  /* 0x000000000004789c */ /* 0x000fd80003fae800 */
[----:B-----5:R-:W-:-:S13]  /*04a0*/  @!P2 FSETP.EQ.AND P1, PT, R36, RZ, PT ;  /* 0x000000ff2400a20b */ /* 0x020fda0003f22000 */
[----:B------:R-:W-:Y:S01]  /*04b0*/  @!P2 VOTEU.ANY UP1, P1 ;  /* 0x0000000000ffa886 */ /* 0x000fe20000820100 */
[----:B------:R-:W-:-:S11]  /*04c0*/  @!UP2 UPLOP3.LUT UP5, UPT, UPT, UPT, UP1, 0x80, 0x8 ;  /* 0x000000000008a89c */ /* 0x000fd60003faf010 */
.L_x_8:
[----:B------:R-:W3:Y:S01]  /*04d0*/  SHFL.IDX PT, R0, R78, RZ, 0x1f ;  /* 0x00001fff4e007589 */ /* 0x000ee200000e0000 */
[----:B------:R-:W-:-:S04]  /*04e0*/  UISETP.NE.AND UP1, UPT, UR10, 0x2, UPT ;  /* 0x000000020a00788c */ /* 0x000fc8000bf25270 */
[----:B------:R-:W-:Y:S02]  /*04f0*/  UISETP.EQ.AND UP2, UPT, UR5, URZ, !UP1 ;  /* 0x000000ff0500728c */ /* 0x000fe4000cf42270 */
[----:B------:R-:W-:-:S04]  /*0500*/  USEL UR6, URZ, 0x1, UP1 ;  /* 0x00000001ff067887 */ /* 0x000fc80008800000 */
[----:B------:R-:W-:Y:S02]  /*0510*/  PLOP3.LUT P5, PT, P0, PT, UP2, 0x80, 0x8 ;  /* 0x000000000008781c */ /* 0x000fe400007af028 */
[----:B---3--:R-:W-:-:S13]  /*0520*/  ISETP.NE.AND P1, PT, R0, RZ, PT ;  /* 0x000000ff0000720c */ /* 0x008fda0003f25270 */
[----:B------:R-:W-:Y:S05]  /*0530*/  @P1 BRA `(.L_x_9) ;  /* 0x0000000000981947 */ /* 0x000fea0003800000 */
[----:B------:R-:W-:Y:S01]  /*0540*/  ELECT P1, URZ, PT ;  /* 0x0000000000ff782f */ /* 0x000fe20003820000 */
[----:B------:R-:W-:-:S12]  /*0550*/  BSSY.RECONVERGENT B0, `(.L_x_9) ;  /* 0x0000024000007945 */ /* 0x000fd80003800200 */
[----:B------:R-:W-:Y:S05]  /*0560*/  @!P1 BRA `(.L_x_10) ;  /* 0x0000000000889947 */ /* 0x000fea0003800000 */
[----:B------:R-:W-:Y:S01]  /*0570*/  UMOV UR8, 0x400 ;  /* 0x0000040000087882 */ /* 0x000fe20000000000 */
[----:B------:R-:W-:Y:S01]  /*0580*/  UMOV UR7, 0x1 ;  /* 0x0000000100077882 */ /* 0x000fe20000000000 */
[----:B------:R-:W-:Y:S02]  /*0590*/  ULEA UR8, UR37, UR8, 0x18 ;  /* 0x0000000825087291 */ /* 0x000fe4000f8ec0ff */
[----:B------:R-:W-:-:S04]  /*05a0*/  UIADD3 UR12, UPT, UPT, -UR7, 0x100000, URZ ;  /* 0x00100000070c7890 */ /* 0x000fc8000fffe1ff */
[----:B------:R-:W-:Y:S02]  /*05b0*/  USHF.L.U32 UR13, UR12, 0xb, URZ ;  /* 0x0000000b0c0d7899 */ /* 0x000fe400080006ff */
[----:B------:R-:W-:Y:S01]  /*05c0*/  USHF.L.U32 UR12, UR12, 0x1, URZ ;  /* 0x000000010c0c7899 */ /* 0x000fe200080006ff */
[----:B------:R-:W3:Y:S11]  /*05d0*/  FENCE.VIEW.ASYNC.S ;  /* 0x00000000000073c6 */ /* 0x000ef60000000000 */
[----:B---3--:R3:W4:Y:S01]  /*05e0*/  SYNCS.EXCH.64 URZ, [UR8], UR12 ;  /* 0x0000000c08ff75b2 */ /* 0x0087220008000100 */
[----:B------:R3:W1:Y:S01]  /*05f0*/  SYNCS.EXCH.64 URZ, [UR8+0x68], UR12 ;  /* 0x0000680c08ff75b2 */ /* 0x0006620008000100 */
        /* <DEDUP_REMOVED lines=23> */
[----:B------:R3:W1:Y:S02]  /*0770*/  SYNCS.EXCH.64 URZ, [UR8+0xc8], UR12 ;  /* 0x0000c80c08ff75b2 */ /* 0x0006640008000100 */
[----:B---34-:R-:W-:Y:S01]  /*0780*/  NOP ;  /* 0x0000000000007918 */ /* 0x018fe20000000000 */
.L_x_10:
[----:B------:R-:W-:Y:S05]  /*0790*/  BSYNC.RECONVERGENT B0 ;  /* 0x0000000000007941 */ /* 0x000fea0003800200 */
.L_x_9:
[----:B------:R-:W3:Y:S01]  /*07a0*/  SHFL.IDX PT, R0, R78, RZ, 0x1f ;  /* 0x00001fff4e007589 */ /* 0x000ee200000e0000 */
[----:B------:R-:W-:Y:S01]  /*07b0*/  NOP ;  /* 0x0000000000007918 */ /* 0x000fe20000000000 */
[----:B---3--:R-:W-:-:S13]  /*07c0*/  ISETP.NE.AND P1, PT, R0, 0x1, PT ;  /* 0x000000010000780c */ /* 0x008fda0003f25270 */
[----:B------:R-:W-:Y:S05]  /*07d0*/  @P1 BRA `(.L_x_11) ;  /* 0x0000000000541947 */ /* 0x000fea0003800000 */
[----:B------:R-:W-:Y:S01]  /*07e0*/  UMOV UR9, 0x400 ;  /* 0x0000040000097882 */ /* 0x000fe20000000000 */
[----:B------:R-:W-:Y:S01]  /*07f0*/  UMOV UR8, 0x20 ;  /* 0x0000002000087882 */ /* 0x000fe20000000000 */
[----:B------:R-:W-:Y:S01]  /*0800*/  UMOV UR7, 0x80 ;  /* 0x0000008000077882 */ /* 0x000fe20000000000 */
[----:B------:R-:W-:Y:S02]  /*0810*/  ULEA UR9, UR37, UR9, 0x18 ;  /* 0x0000000925097291 */ /* 0x000fe4000f8ec0ff */
[----:B------:R-:W-:-:S04]  /*0820*/  UIADD3 UR12, UPT, UPT, -UR8, 0x100000, URZ ;  /* 0x00100000080c7890 */ /* 0x000fc8000fffe1ff */
[----:B------:R-:W-:Y:S02]  /*0830*/  USHF.L.U32 UR13, UR12, 0xb, URZ ;  /* 0x0000000b0c0d7899 */ /* 0x000fe400080006ff */
[----:B------:R-:W-:Y:S02]  /*0840*/  USHF.L.U32 UR12, UR12, 0x1, URZ ;  /* 0x000000010c0c7899 */ /* 0x000fe400080006ff */
[----:B------:R-:W-:-:S04]  /*0850*/  UIADD3 UR14, UPT, UPT, -UR7, 0x100000, URZ ;  /* 0x00100000070e7890 */ /* 0x000fc8000fffe1ff */
[----:B------:R-:W-:Y:S02]  /*0860*/  USHF.L.U32 UR15, UR14, 0xb, URZ ;  /* 0x0000000b0e0f7899 */ /* 0x000fe400080006ff */
[----:B------:R-:W-:Y:S01]  /*0870*/  USHF.L.U32 UR14, UR14, 0x1, URZ ;  /* 0x000000010e0e7899 */ /* 0x000fe200080006ff */
[----:B------:R-:W-:Y:S01]  /*0880*/  ELECT P1, URZ, PT ;  /* 0x0000000000ff782f */ /* 0x000fe20003820000 */
[----:B------:R-:W3:Y:S02]  /*0890*/  FENCE.VIEW.ASYNC.S ;  /* 0x00000000000073c6 */ /* 0x000ee40000000000 */
[----:B---3--:R3:W4:Y:S08]  /*08a0*/  SYNCS.EXCH.64 URZ, [UR9+0xd0], UR12 ;  /* 0x0000d00c09ff75b2 */ /* 0x0087300008000100 */
[----:B------:R3:W1:Y:S01]  /*08b0*/  SYNCS.EXCH.64 URZ, [UR9+0xf0], UR14 ;  /* 0x0000f00e09ff75b2 */ /* 0x0006620008000100 */
[----:B------:R3:W1:Y:S01]  /*08c0*/  SYNCS.EXCH.64 URZ, [UR9+0xd8], UR12 ;  /* 0x0000d80c09ff75b2 */ /* 0x0006620008000100 */
[----:B------:R3:W1:Y:S01]  /*08d0*/  SYNCS.EXCH.64 URZ, [UR9+0xf8], UR14 ;  /* 0x0000f80e09ff75b2 */ /* 0x0006620008000100 */
[----:B------:R3:W1:Y:S01]  /*08e0*/  SYNCS.EXCH.64 URZ, [UR9+0xe0], UR12 ;  /* 0x0000e00c09ff75b2 */ /* 0x0006620008000100 */
[----:B------:R3:W1:Y:S01]  /*08f0*/  SYNCS.EXCH.64 URZ, [UR9+0x100], UR14 ;  /* 0x0001000e09ff75b2 */ /* 0x0006620008000100 */
[----:B------:R3:W1:Y:S01]  /*0900*/  SYNCS.EXCH.64 URZ, [UR9+0xe8], UR12 ;  /* 0x0000e80c09ff75b2 */ /* 0x0006620008000100 */
[----:B------:R3:W1:Y:S01]  /*0910*/  SYNCS.EXCH.64 URZ, [UR9+0x108], UR14 ;  /* 0x0001080e09ff75b2 */ /* 0x0006620008000100 */
[----:B------:R-:W-:Y:S01]  /*0920*/  NOP ;  /* 0x0000000000007918 */ /* 0x000fe20000000000 */
.L_x_11:
[----:B------:R-:W2:Y:S01]  /*0930*/  SHFL.IDX PT, R0, R78, RZ, 0x1f ;  /* 0x00001fff4e007589 */ /* 0x000ea200000e0000 */
[----:B------:R-:W-:Y:S01]  /*0940*/  NOP ;  /* 0x0000000000007918 */ /* 0x000fe20000000000 */
[----:B--2---:R-:W-:-:S13]  /*0950*/  ISETP.NE.AND P1, PT, R0, 0x3, PT ;  /* 0x000000030000780c */ /* 0x004fda0003f25270 */
[----:B------:R-:W-:Y:S05]  /*0960*/  @P1 BRA `(.L_x_12) ;  /* 0x00000000002c1947 */ /* 0x000fea0003800000 */
[----:B------:R-:W-:Y:S01]  /*0970*/  UMOV UR8, 0x400 ;  /* 0x0000040000087882 */ /* 0x000fe20000000000 */
[----:B------:R-:W-:Y:S01]  /*0980*/  UMOV UR7, 0x20 ;  /* 0x0000002000077882 */ /* 0x000fe20000000000 */
[----:B------:R-:W-:Y:S02]  /*0990*/  ULEA UR8, UR37, UR8, 0x18 ;  /* 0x0000000825087291 */ /* 0x000fe4000f8ec0ff */
[----:B---3--:R-:W-:-:S04]  /*09a0*/  UIADD3 UR12, UPT, UPT, -UR7, 0x100000, URZ ;  /* 0x00100000070c7890 */ /* 0x008fc8000fffe1ff */
[----:B------:R-:W-:Y:S02]  /*09b0*/  USHF.L.U32 UR13, UR12, 0xb, URZ ;  /* 0x0000000b0c0d7899 */ /* 0x000fe400080006ff */
[----:B------:R-:W-:Y:S01]  /*09c0*/  USHF.L.U32 UR12, UR12, 0x1, URZ ;  /* 0x000000010c0c7899 */ /* 0x000fe200080006ff */
[----:B------:R-:W-:Y:S01]  /*09d0*/  ELECT P1, URZ, PT ;  /* 0x0000000000ff782f */ /* 0x000fe20003820000 */
[----:B------:R-:W2:Y:S10]  /*09e0*/  FENCE.VIEW.ASYNC.S ;  /* 0x00000000000073c6 */ /* 0x000eb40000000000 */
[----:B--2---:R2:W3:Y:S01]  /*09f0*/  SYNCS.EXCH.64 URZ, [UR8+0x110], UR12 ;  /* 0x0001100c08ff75b2 */ /* 0x0044e20008000100 */
[----:B------:R2:W1:Y:S01]  /*0a00*/  SYNCS.EXCH.64 URZ, [UR8+0x118], UR12 ;  /* 0x0001180c08ff75b2 */ /* 0x0004620008000100 */
[----:B------:R-:W-:Y:S01]  /*0a10*/  NOP ;  /* 0x0000000000007918 */ /* 0x000fe20000000000 */
.L_x_12:
[----:B------:R-:W4:Y:S01]  /*0a20*/  SHFL.IDX PT, R0, R78, RZ, 0x1f ;  /* 0x00001fff4e007589 */ /* 0x000f2200000e0000 */
[----:B------:R-:W-:Y:S01]  /*0a30*/  NOP ;  /* 0x0000000000007918 */ /* 0x000fe20000000000 */
[----:B----4-:R-:W-:-:S13]  /*0a40*/  ISETP.NE.AND P1, PT, R0, 0x4, PT ;  /* 0x000000040000780c */ /* 0x010fda0003f25270 */
[----:B------:R-:W-:Y:S05]  /*0a50*/  @P1 BRA `(.L_x_13) ;  /* 0x0000000000481947 */ /* 0x000fea0003800000 */
[----:B---3--:R-:W-:Y:S01]  /*0a60*/  UMOV UR9, 0x1a0 ;  /* 0x000001a000097882 */ /* 0x008fe20000000000 */
[----:B--2---:R-:W-:Y:S01]  /*0a70*/  UMOV UR8, 0x400 ;  /* 0x0000040000087882 */ /* 0x004fe20000000000 */
[----:B------:R-:W-:Y:S01]  /*0a80*/  USEL UR9, UR9, 0x1e0, UP5 ;  /* 0x000001e009097887 */ /* 0x000fe2000a800000 */
        /* <DEDUP_REMOVED lines=9> */
[----:B------:R-:W2:Y:S02]  /*0b20*/  FENCE.VIEW.ASYNC.S ;  /* 0x00000000000073c6 */ /* 0x000ea40000000000 */
[----:B--2---:R4:W2:Y:S08]  /*0b30*/  SYNCS.EXCH.64 URZ, [UR8+0x120], UR12 ;  /* 0x0001200c08ff75b2 */ /* 0x0048b00008000100 */
[----:B------:R4:W3:Y:S01]  /*0b40*/  SYNCS.EXCH.64 URZ, [UR8+0x130], UR14 ;  /* 0x0001300e08ff75b2 */ /* 0x0008e20008000100 */
[----:B------:R4:W1:Y:S01]  /*0b50*/  SYNCS.EXCH.64 URZ, [UR8+0x128], UR12 ;  /* 0x0001280c08ff75b2 */ /* 0x0008620008000100 */
[----:B------:R4:W1:Y:S02]  /*0b60*/  SYNCS.EXCH.64 URZ, [UR8+0x138], UR14 ;  /* 0x0001380e08ff75b2 */ /* 0x0008640008000100 */
[----:B----4-:R-:W-:Y:S01]  /*0b70*/  NOP ;  /* 0x0000000000007918 */ /* 0x010fe20000000000 */
.L_x_13:
[----:B------:R-:W4:Y:S01]  /*0b80*/  SHFL.IDX PT, R0, R78, RZ, 0x1f ;  /* 0x00001fff4e007589 */ /* 0x000f2200000e0000 */
[----:B------:R-:W-:Y:S01]  /*0b90*/  NOP ;  /* 0x0000000000007918 */ /* 0x000fe20000000000 */
[----:B----4-:R-:W-:-:S13]  /*0ba0*/  ISETP.NE.AND P1, PT, R0, 0x5, PT ;  /* 0x000000050000780c */ /* 0x010fda0003f25270 */
[----:B------:R-:W-:Y:S05]  /*0bb0*/  @P1 BRA `(.L_x_14) ;  /* 0x0000000000541947 */ /* 0x000fea0003800000 */
[----:B---3--:R-:W-:Y:S01]  /*0bc0*/  UMOV UR9, 0x400 ;  /* 0x0000040000097882 */ /* 0x008fe20000000000 */
[----:B--2---:R-:W-:Y:S01]  /*0bd0*/  UMOV UR8, 0x1 ;  /* 0x0000000100087882 */ /* 0x004fe20000000000 */
        /* <DEDUP_REMOVED lines=13> */
[----:B------:R4:W1:Y:S01]  /*0cb0*/  SYNCS.EXCH.64 URZ, [UR9+0x168], UR14 ;  /* 0x0001680e09ff75b2 */ /* 0x0008620008000100 */
[----:B------:R4:W1:Y:S01]  /*0cc0*/  SYNCS.EXCH.64 URZ, [UR9+0x150], UR12 ;  /* 0x0001500c09ff75b2 */ /* 0x0008620008000100 */
[----:B------:R4:W1:Y:S01]  /*0cd0*/  SYNCS.EXCH.64 URZ, [UR9+0x170], UR14 ;  /* 0x0001700e09ff75b2 */ /* 0x0008620008000100 */
[----:B------:R4:W1:Y:S01]  /*0ce0*/  SYNCS.EXCH.64 URZ, [UR9+0x158], UR12 ;  /* 0x0001580c09ff75b2 */ /* 0x0008620008000100 */
[----:B------:R4:W1:Y:S02]  /*0cf0*/  SYNCS.EXCH.64 URZ, [UR9+0x178], UR14 ;  /* 0x0001780e09ff75b2 */ /* 0x0008640008000100 */
[----:B----4-:R-:W-:Y:S01]  /*0d00*/  NOP ;  /* 0x0000000000007918 */ /* 0x010fe20000000000 */
.L_x_14:
[----:B------:R-:W4:Y:S01]  /*0d10*/  SHFL.IDX PT, R0, R78, RZ, 0x1f ;  /* 0x00001fff4e007589 */ /* 0x000f2200000e0000 */
[----:B------:R-:W-:Y:S01]  /*0d20*/  ISETP.NE.OR P0, PT, RZ, UR10, !P0 ;  /* 0x0000000aff007c0c */ /* 0x000fe2000c705670 */
[----:B------:R-:W-:Y:S01]  /*0d30*/  NOP ;  /* 0x0000000000007918 */ /* 0x000fe20000000000 */
[----:B----4-:R-:W-:-:S13]  /*0d40*/  ISETP.NE.AND P1, PT, R0, 0x3, PT ;  /* 0x000000030000780c */ /* 0x010fda0003f25270 */
[----:B------:R-:W-:Y:S05]  /*0d50*/  @P1 BRA `(.L_x_15) ;  /* 0x0000000000341947 */ /* 0x000fea0003800000 */
[----:B--2---:R-:W-:Y:S01]  /*0d60*/  UMOV UR8, 0x400 ;  /* 0x0000040000087882 */ /* 0x004fe20000000000 */
[----:B------:R-:W-:Y:S01]  /*0d70*/  UMOV UR7, 0x20 ;  /* 0x0000002000077882 */ /* 0x000fe20000000000 */
[----:B------:R-:W-:Y:S02]  /*0d80*/  ULEA UR8, UR37, UR8, 0x18 ;  /* 0x0000000825087291 */ /* 0x000fe4000f8ec0ff */
[----:B---3--:R-:W-:-:S04]  /*0d90*/  UIADD3 UR12, UPT, UPT, -UR7, 0x100000, URZ ;  /* 0x00100000070c7890 */ /* 0x008fc8000fffe1ff */
[----:B------:R-:W-:Y:S02]  /*0da0*/  USHF.L.U32 UR13, UR12, 0xb, URZ ;  /* 0x0000000b0c0d7899 */ /* 0x000fe400080006ff */
[----:B------:R-:W-:Y:S01]  /*0db0*/  USHF.L.U32 UR12, UR12, 0x1, URZ ;  /* 0x000000010c0c7899 */ /* 0x000fe200080006ff */
[----:B------:R-:W-:Y:S01]  /*0dc0*/  ELECT P1, URZ, PT ;  /* 0x0000000000ff782f */ /* 0x000fe20003820000 */
[----:B------:R-:W2:Y:S10]  /*0dd0*/  FENCE.VIEW.ASYNC.S ;  /* 0x00000000000073c6 */ /* 0x000eb40000000000 */
[----:B--2---:R4:W2:Y:S01]  /*0de0*/  SYNCS.EXCH.64 URZ, [UR8+0x180], UR12 ;  /* 0x0001800c08ff75b2 */ /* 0x0048a20008000100 */
[----:B------:R4:W3:Y:S01]  /*0df0*/  SYNCS.EXCH.64 URZ, [UR8+0x190], UR12 ;  /* 0x0001900c08ff75b2 */ /* 0x0008e20008000100 */
[----:B------:R4:W1:Y:S01]  /*0e00*/  SYNCS.EXCH.64 URZ, [UR8+0x188], UR12 ;  /* 0x0001880c08ff75b2 */ /* 0x0008620008000100 */
[----:B------:R4:W1:Y:S02]  /*0e10*/  SYNCS.EXCH.64 URZ, [UR8+0x198], UR12 ;  /* 0x0001980c08ff75b2 */ /* 0x0008640008000100 */
[----:B----4-:R-:W-:Y:S01]  /*0e20*/  NOP ;  /* 0x0000000000007918 */ /* 0x010fe20000000000 */
.L_x_15:
[----:B------:R-:W-:Y:S01]  /*0e30*/  VOTEU.ALL UP1, P0 ;  /* 0x0000000000ff7886 */ /* 0x000fe20000020000 */
[----:B--2---:R-:W2:Y:S01]  /*0e40*/  LDCU UR8, c[0x0][0x36c] ;  /* 0x00006d80ff0877ac */ /* 0x004ea20008000800 */
[----:B------:R-:W-:Y:S01]  /*0e50*/  NOP ;  /* 0x0000000000007918 */ /* 0x000fe20000000000 */
[----:B------:R-:W-:Y:S01]  /*0e60*/  LOP3.LUT R10, R77, 0x1f, RZ, 0xc0, !PT ;  /* 0x0000001f4d0a7812 */ /* 0x000fe200078ec0ff */
[----:B---3--:R-:W-:Y:S01]  /*0e70*/  UMOV UR12, 0x20 ;  /* 0x00000020000c7882 */ /* 0x008fe20000000000 */
[----:B------:R-:W-:Y:S01]  /*0e80*/  @!UP1 UMOV UR7, 0x400 ;  /* 0x0000040000079882 */ /* 0x000fe20000000000 */
[----:B------:R-:W-:-:S04]  /*0e90*/  @!UP1 UIADD3 UR12, UPT, UPT, -UR12, 0x100000, URZ ;  /* 0x001000000c0c9890 */ /* 0x000fc8000fffe1ff */
[----:B------:R-:W-:Y:S02]  /*0ea0*/  @!UP1 USHF.L.U32 UR13, UR12, 0xb, URZ ;  /* 0x0000000b0c0d9899 */ /* 0x000fe400080006ff */
[----:B------:R-:W-:Y:S02]  /*0eb0*/  @!UP1 USHF.L.U32 UR12, UR12, 0x1, URZ ;  /* 0x000000010c0c9899 */ /* 0x000fe400080006ff */
[----:B------:R-:W-:Y:S01]  /*0ec0*/  @!UP1 ULEA UR7, UR37, UR7, 0x18 ;  /* 0x0000000725079291 */ /* 0x000fe2000f8ec0ff */
[----:B------:R-:W-:Y:S01]  /*0ed0*/  VOTEU.ALL UP1, P0 ;  /* 0x0000000000ff7886 */ /* 0x000fe20000020000 */
[----:B------:R-:W-:Y:S01]  /*0ee0*/  UISETP.NE.AND UP4, UPT, UR10, URZ, UPT ;  /* 0x000000ff0a00728c */ /* 0x000fe2000bf85270 */
[----:B------:R-:W3:Y:S09]  /*0ef0*/  FENCE.VIEW.ASYNC.S ;  /* 0x00000000000073c6 */ /* 0x000ef20000000000 */
[----:B---3--:R3:W4:Y:S01]  /*0f00*/  @!UP1 SYNCS.EXCH.64 URZ, [UR7+0x1a0], UR12 ;  /* 0x0001a00c07ff95b2 */ /* 0x0087220008000100 */
[----:B--2---:R-:W-:-:S09]  /*0f10*/  UISETP.EQ.U32.AND UP1, UPT, UR8, 0x1, UPT ;  /* 0x000000010800788c */ /* 0x004fd2000bf22070 */
[----:B------:R-:W-:Y:S05]  /*0f20*/  BRA.U !UP1, `(.L_x_16) ;  /* 0x0000000109087547 */ /* 0x000fea000b800000 */
[----:B-1--4-:R-:W-:Y:S01]  /*0f30*/  UCGABAR_ARV ;  /* 0x00000000000079c7 */ /* 0x012fe20008000000 */
[----:B------:R-:W-:Y:S05]  /*0f40*/  BRA `(.L_x_17) ;  /* 0x0000000000047947 */ /* 0x000fea0003800000 */
.L_x_16:
[----:B-1--4-:R-:W-:Y:S01]  /*0f50*/  NOP ;  /* 0x0000000000007918 */ /* 0x012fe20000000000 */
.L_x_17:
[----:B------:R-:W1:Y:S01]  /*0f60*/  S2R R23, SR_CTAID.Y ;  /* 0x0000000000177919 */ /* 0x000e620000002600 */
[----:B------:R-:W-:-:S05]  /*0f70*/  CS2R.32 R56, SR_CgaSize ;  /* 0x0000000000387805 */ /* 0x000fca0000008a00 */
[----:B------:R-:W-:-:S05]  /*0f80*/  IMAD R56, R56, -0xa0, RZ ;  /* 0xffffff6038387824 */ /* 0x000fca00078e02ff */
[----:B---3--:R-:W-:-:S14]  /*0f90*/  R2UR UR7, R56 ;  /* 0x00000000380772ca */ /* 0x008fdc00000e0000 */
[----:B------:R-:W2:Y:S01]  /*0fa0*/  LDCU UR7, c[0x0][UR7+0x2b4] ;  /* 0x00005680070777ac */ /* 0x000ea20008000800 */
[----:B------:R-:W-:-:S05]  /*0fb0*/  CS2R.32 R0, SR_CgaSize ;  /* 0x0000000000007805 */ /* 0x000fca0000008a00 */
[----:B------:R-:W-:-:S06]  /*0fc0*/  IMAD R0, R0, -0xa0, RZ ;  /* 0xffffff6000007824 */ /* 0x000fcc00078e02ff */
[----:B------:R-:W3:Y:S01]  /*0fd0*/  LDC R0, c[0x0][R0+0x2a4] ;  /* 0x0000a90000007b82 */ /* 0x000ee20000000800 */
[----:B------:R-:W-:Y:S01]  /*0fe0*/  PRMT R8, RZ, 0x7610, R8 ;  /* 0x00007610ff087816 */ /* 0x000fe20000000008 */
[----:B------:R-:W4:Y:S01]  /*0ff0*/  S2R R9, SR_CTAID.X ;  /* 0x0000000000097919 */ /* 0x000f220000002500 */
[----:B------:R-:W-:-:S05]  /*1000*/  CS2R.32 R56, SR_CgaSize ;  /* 0x0000000000387805 */ /* 0x000fca0000008a00 */
[----:B------:R-:W-:-:S05]  /*1010*/  IMAD R56, R56, -0xa0, RZ ;  /* 0xffffff6038387824 */ /* 0x000fca00078e02ff */
[----:B------:R-:W-:-:S14]  /*1020*/  R2UR UR8, R56 ;  /* 0x00000000380872ca */ /* 0x000fdc00000e0000 */
[----:B------:R-:W3:Y:S01]  /*1030*/  LDCU UR8, c[0x0][UR8+0x2b0] ;  /* 0x00005600080877ac */ /* 0x000ee20008000800 */
[----:B------:R-:W-:Y:S01]  /*1040*/  UISETP.NE.AND UP2, UPT, UR10, 0x2, UPT ;  /* 0x000000020a00788c */ /* 0x000fe2000bf45270 */
[----:B------:R-:W2:Y:S01]  /*1050*/  LDC R11, c[0x0][0xb24] ;  /* 0x0002c900ff0b7b82 */ /* 0x000ea20000000800 */
[----:B------:R-:W-:-:S05]  /*1060*/  CS2R.32 R2, SR_CgaSize ;  /* 0x0000000000027805 */ /* 0x000fca0000008a00 */
[----:B------:R-:W-:-:S06]  /*1070*/  IMAD R2, R2, -0xa0, RZ ;  /* 0xffffff6002027824 */ /* 0x000fcc00078e02ff */
[----:B------:R-:W3:Y:S08]  /*1080*/  LDC R2, c[0x0][R2+0x2a0] ;  /* 0x0000a80002027b82 */ /* 0x000ef00000000800 */
[----:B------:R-:W3:Y:S01]  /*1090*/  LDC R22, c[0x0][0xb24] ;  /* 0x0002c900ff167b82 */ /* 0x000ee20000000800 */
[----:B-1----:R-:W-:-:S07]  /*10a0*/  I2FP.F32.U32 R47, R23 ;  /* 0x00000017002f7245 */ /* 0x002fce0000201000 */
[----:B------:R-:W1:Y:S01]  /*10b0*/  S2UR UR36, SR_CTAID.Z ;  /* 0x00000000002479c3 */ /* 0x000e620000002700 */
[----:B--2---:R-:W-:Y:S01]  /*10c0*/  ISETP.GE.AND P0, PT, R11, 0x1, PT ;  /* 0x000000010b00780c */ /* 0x004fe20003f06270 */
[----:B----4-:R-:W-:Y:S01]  /*10d0*/  IMAD.MOV.U32 R24, RZ, RZ, R9 ;  /* 0x000000ffff187224 */ /* 0x010fe200078e0009 */
[----:B------:R-:W-:Y:S01]  /*10e0*/  I2FP.F32.U32 R56, R9 ;  /* 0x0000000900387245 */ /* 0x000fe20000201000 */
[----:B------:R-:W-:Y:S01]  /*10f0*/  FMUL R47, R47, UR7 ;  /* 0x000000072f2f7c20 */ /* 0x000fe20008400000 */
[----:B------:R-:W2:Y:S03]  /*1100*/  LDCU UR7, c[0x0][0xb30] ;  /* 0x00016600ff0777ac */ /* 0x000ea60008000800 */
[----:B---3--:R-:W-:Y:S02]  /*1110*/  FMUL R56, R56, UR8 ;  /* 0x0000000838387c20 */ /* 0x008fe40008400000 */
[----:B------:R-:W3:Y:S08]  /*1120*/  F2I.U32.TRUNC.NTZ R47, R47 ;  /* 0x0000002f002f7305 */ /* 0x000ef0000020f000 */
[----:B------:R-:W4:Y:S01]  /*1130*/  F2I.U32.TRUNC.NTZ R56, R56 ;  /* 0x0000003800387305 */ /* 0x000f22000020f000 */
[----:B--2---:R-:W-:Y:S01]  /*1140*/  UISETP.NE.AND UP3, UPT, UR7, 0x1, UPT ;  /* 0x000000010700788c */ /* 0x004fe2000bf65270 */
[----:B---3--:R-:W-:-:S05]  /*1150*/  IADD3 R47, PT, PT, -R47, RZ, RZ ;  /* 0x000000ff2f2f7210 */ /* 0x008fca0007ffe1ff */
[----:B------:R-:W-:Y:S01]  /*1160*/  IMAD R47, R0, R47, R23 ;  /* 0x0000002f002f7224 */ /* 0x000fe200078e0217 */
[----:B------:R-:W-:Y:S01]  /*1170*/  PRMT R0, RZ, 0x7610, R0 ;  /* 0x00007610ff007816 */ /* 0x000fe20000000000 */
[----:B----4-:R-:W-:-:S04]  /*1180*/  IMAD.MOV R56, RZ, RZ, -R56 ;  /* 0x000000ffff387224 */ /* 0x010fc800078e0a38 */
[----:B------:R-:W-:Y:S01]  /*1190*/  IMAD R56, R2, R56, R9 ;  /* 0x0000003802387224 */ /* 0x000fe200078e0209 */
[----:B-1----:R-:W-:Y:S06]  /*11a0*/  BRA.U UP4, `(.L_x_18) ;  /* 0x0000000104247547 */ /* 0x002fec000b800000 */
[----:B------:R-:W-:Y:S01]  /*11b0*/  ISETP.NE.AND P1, PT, R47, RZ, PT ;  /* 0x000000ff2f00720c */ /* 0x000fe20003f25270 */
[----:B------:R-:W-:Y:S01]  /*11c0*/  IMAD.MOV.U32 R0, RZ, RZ, 0x3 ;  /* 0x00000003ff007424 */ /* 0x000fe200078e00ff */
[C---:B------:R-:W-:Y:S02]  /*11d0*/  LOP3.LUT R2, R56.reuse, 0xfffffffe, RZ, 0xc0, !PT ;  /* 0xfffffffe38027812 */ /* 0x040fe400078ec0ff */
[----:B------:R-:W-:Y:S02]  /*11e0*/  ISETP.LT.U32.OR P1, PT, R56, 0x2, !P1 ;  /* 0x000000023800780c */ /* 0x000fe40004f21470 */
[----:B------:R-:W-:Y:S02]  /*11f0*/  SHF.L.U32 R0, R0, R2, RZ ;  /* 0x0000000200007219 */ /* 0x000fe400000006ff */
[----:B------:R-:W-:Y:S02]  /*1200*/  SEL R4, RZ, 0x1, !P1 ;  /* 0x00000001ff047807 */ /* 0x000fe40004800000 */
[----:B------:R-:W-:-:S05]  /*1210*/  SEL R3, RZ, 0x2, !P1 ;  /* 0x00000002ff037807 */ /* 0x000fca0004800000 */
[----:B------:R-:W-:-:S05]  /*1220*/  IMAD.IADD R3, R4, 0x1, R3 ;  /* 0x0000000104037824 */ /* 0x000fca00078e0203 */
[----:B------:R-:W-:Y:S02]  /*1230*/  PRMT R8, R3, 0x7610, R8 ;  /* 0x0000761003087816 */ /* 0x000fe40000000008 */
.L_x_18:
[----:B------:R-:W-:Y:S05]  /*1240*/  @!P0 BRA `(.L_x_19) ;  /* 0x0000000000b88947 */ /* 0x000fea0003800000 */
[----:B------:R-:W1:Y:S01]  /*1250*/  LDC.64 R4, c[0x0][0xb18] ;  /* 0x0002c600ff047b82 */ /* 0x000e620000000a00 */
[----:B------:R-:W-:-:S07]  /*1260*/  ISETP.NE.AND P0, PT, R11, 0x1, PT ;  /* 0x000000010b00780c */ /* 0x000fce0003f05270 */
[----:B------:R-:W2:Y:S08]  /*1270*/  LDC R24, c[0x0][0xb0c] ;  /* 0x0002c300ff187b82 */ /* 0x000eb00000000800 */
[----:B------:R-:W3:Y:S08]  /*1280*/  LDC R14, c[0x0][0x370] ;  /* 0x0000dc00ff0e7b82 */ /* 0x000ef00000000800 */
[----:B------:R-:W4:Y:S01]  /*1290*/  LDC R13, c[0x0][0x374] ;  /* 0x0000dd00ff0d7b82 */ /* 0x000f220000000800 */
[----:B-1----:R-:W-:-:S07]  /*12a0*/  ISETP.NE.AND P1, PT, R4, 0x1, PT ;  /* 0x000000010400780c */ /* 0x002fce0003f25270 */
[----:B------:R-:W3:Y:S01]  /*12b0*/  LDC.64 R6, c[0x0][0xb10] ;  /* 0x0002c400ff067b82 */ /* 0x000ee20000000a00 */
[----:B--2---:R-:W-:-:S07]  /*12c0*/  ISETP.NE.AND P2, PT, R24, 0x1, PT ;  /* 0x000000011800780c */ /* 0x004fce0003f45270 */
[----:B------:R-:W1:Y:S08]  /*12d0*/  LDC R12, c[0x0][0xb20] ;  /* 0x0002c800ff0c7b82 */ /* 0x000e700000000800 */
[----:B------:R-:W2:Y:S01]  /*12e0*/  LDC.64 R2, c[0x0][0xb28] ;  /* 0x0002ca00ff027b82 */ /* 0x000ea20000000a00 */
[----:B----4-:R-:W-:-:S04]  /*12f0*/  IMAD.HI.U32 R15, R13, R5, RZ ;  /* 0x000000050d0f7227 */ /* 0x010fc800078e00ff */
[----:B------:R-:W-:-:S04]  /*1300*/  IMAD.HI.U32 R5, R23, R5, RZ ;  /* 0x0000000517057227 */ /* 0x000fc800078e00ff */
[----:B---3--:R-:W-:-:S05]  /*1310*/  IMAD.HI.U32 R16, R14, R6, RZ ;  /* 0x000000060e107227 */ /* 0x008fca00078e00ff */
[-C--:B------:R-:W-:Y:S01]  /*1320*/  @P2 SHF.R.U32.HI R14, RZ, R7.reuse, R16 ;  /* 0x00000007ff0e2219 */ /* 0x080fe20000011610 */
[----:B------:R-:W-:Y:S01]  /*1330*/  IMAD.HI.U32 R16, R9, R6, RZ ;  /* 0x0000000609107227 */ /* 0x000fe200078e00ff */
[-C--:B-1----:R-:W-:Y:S02]  /*1340*/  @P1 SHF.R.U32.HI R13, RZ, R12.reuse, R15 ;  /* 0x0000000cff0d1219 */ /* 0x082fe4000001160f */
[----:B------:R-:W-:Y:S02]  /*1350*/  SHF.R.U32.HI R5, RZ, R12, R5 ;  /* 0x0000000cff057219 */ /* 0x000fe40000011605 */
[----:B------:R-:W-:Y:S02]  /*1360*/  SHF.R.U32.HI R16, RZ, R7, R16 ;  /* 0x00000007ff107219 */ /* 0x000fe40000011610 */
[----:B------:R-:W-:Y:S01]  /*1370*/  SEL R5, R23, R5, !P1 ;  /* 0x0000000517057207 */ /* 0x000fe20004800000 */
[----:B--2---:R-:W-:Y:S01]  /*1380*/  IMAD.HI.U32 R15, R13, R2, RZ ;  /* 0x000000020d0f7227 */ /* 0x004fe200078e00ff */
[----:B------:R-:W-:-:S03]  /*1390*/  SEL R16, R9, R16, !P2 ;  /* 0x0000001009107207 */ /* 0x000fc60005000000 */
[----:B------:R-:W-:Y:S01]  /*13a0*/  IMAD.HI.U32 R6, R14, R2, RZ ;  /* 0x000000020e067227 */ /* 0x000fe200078e00ff */
[----:B------:R-:W-:-:S04]  /*13b0*/  @P0 SHF.R.U32.HI R13, RZ, R3, R15 ;  /* 0x00000003ff0d0219 */ /* 0x000fc8000001160f */
[----:B------:R-:W-:Y:S01]  /*13c0*/  @P0 SHF.R.U32.HI R14, RZ, R3, R6 ;  /* 0x00000003ff0e0219 */ /* 0x000fe20000011606 */
[----:B------:R-:W-:-:S04]  /*13d0*/  IMAD R13, R13, R11, RZ ;  /* 0x0000000b0d0d7224 */ /* 0x000fc800078e02ff */
[----:B------:R-:W-:Y:S01]  /*13e0*/  IMAD R6, R14, R11, RZ ;  /* 0x0000000b0e067224 */ /* 0x000fe200078e02ff */
[----:B------:R-:W-:-:S04]  /*13f0*/  ISETP.GE.AND P1, PT, R5, R13, PT ;  /* 0x0000000d0500720c */ /* 0x000fc80003f26270 */
[----:B------:R-:W-:Y:S01]  /*1400*/  ISETP.GE.OR P1, PT, R16, R6, P1 ;  /* 0x000000061000720c */ /* 0x000fe20000f26670 */
[----:B------:R-:W-:-:S05]  /*1410*/  IMAD.HI.U32 R6, R5, R2, RZ ;  /* 0x0000000205067227 */ /* 0x000fca00078e00ff */
[----:B------:R-:W-:-:S04]  /*1420*/  SHF.R.U32.HI R6, RZ, R3, R6 ;  /* 0x00000003ff067219 */ /* 0x000fc80000011606 */
[----:B------:R-:W-:-:S03]  /*1430*/  SEL R6, R5, R6, !P0 ;  /* 0x0000000605067207 */ /* 0x000fc60004000000 */
[----:B------:R-:W-:Y:S01]  /*1440*/  @!P1 IMAD.HI.U32 R7, R16, R2, RZ ;  /* 0x0000000210079227 */ /* 0x000fe200078e00ff */
[----:B------:R-:W-:-:S04]  /*1450*/  IADD3 R2, PT, PT, -R6, RZ, RZ ;  /* 0x000000ff06027210 */ /* 0x000fc80007ffe1ff */
[----:B------:R-:W-:Y:S01]  /*1460*/  @!P1 SHF.R.U32.HI R3, RZ, R3, R7 ;  /* 0x00000003ff039219 */ /* 0x000fe20000011607 */
[----:B------:R-:W-:Y:S01]  /*1470*/  IMAD R2, R11, R2, R5 ;  /* 0x000000020b027224 */ /* 0x000fe200078e0205 */
[----:B------:R-:W-:Y:S02]  /*1480*/  IADD3 R7, PT, PT, -R5, RZ, RZ ;  /* 0x000000ff05077210 */ /* 0x000fe40007ffe1ff */
[----:B------:R-:W-:-:S03]  /*1490*/  @!P1 SEL R3, R16, R3, !P0 ;  /* 0x0000000310039207 */ /* 0x000fc60004000000 */
[----:B------:R-:W-:Y:S02]  /*14a0*/  IMAD R7, R4, R7, R23 ;  /* 0x0000000704077224 */ /* 0x000fe400078e0217 */
[--C-:B------:R-:W-:Y:S02]  /*14b0*/  @!P1 IMAD.IADD R6, R6, 0x1, -R3.reuse ;  /* 0x0000000106069824 */ /* 0x100fe400078e0a03 */
[----:B------:R-:W-:Y:S01]  /*14c0*/  @!P1 IMAD R3, R2, R14, R3 ;  /* 0x0000000e02039224 */ /* 0x000fe200078e0203 */
[----:B------:R-:W-:Y:S01]  /*14d0*/  IADD3 R2, PT, PT, -R16, RZ, RZ ;  /* 0x000000ff10027210 */ /* 0x000fe20007ffe1ff */
[----:B------:R-:W-:Y:S02]  /*14e0*/  @!P1 IMAD R5, R6, R11, R16 ;  /* 0x0000000b06059224 */ /* 0x000fe400078e0210 */
[----:B------:R-:W-:Y:S02]  /*14f0*/  @!P1 IMAD.MOV.U32 R16, RZ, RZ, R3 ;  /* 0x000000ffff109224 */ /* 0x000fe400078e0003 */
[----:B------:R-:W-:-:S02]  /*1500*/  IMAD R2, R24, R2, R9 ;  /* 0x0000000218027224 */ /* 0x000fc400078e0209 */
[----:B------:R-:W-:Y:S02]  /*1510*/  IMAD R23, R5, R4, R7 ;  /* 0x0000000405177224 */ /* 0x000fe400078e0207 */
[----:B------:R-:W-:Y:S02]  /*1520*/  IMAD R24, R16, R24, R2 ;  /* 0x0000001810187224 */ /* 0x000fe400078e0202 */
.L_x_19:
[----:B------:R-:W-:Y:S05]  /*1530*/  BRA.U UP3, `(.L_x_20) ;  /* 0x0000000103407547 */ /* 0x000fea000b800000 */
[----:B------:R-:W1:Y:S08]  /*1540*/  LDC.64 R4, c[0x0][0xb10] ;  /* 0x0002c400ff047b82 */ /* 0x000e700000000a00 */
[----:B------:R-:W2:Y:S08]  /*1550*/  LDC.64 R2, c[0x0][0xb18] ;  /* 0x0002c600ff027b82 */ /* 0x000eb00000000a00 */
[----:B------:R-:W3:Y:S08]  /*1560*/  LDC R6, c[0x0][0xb20] ;  /* 0x0002c800ff067b82 */ /* 0x000ef00000000800 */
[----:B------:R-:W4:Y:S01]  /*1570*/  LDC R7, c[0x0][0xb0c] ;  /* 0x0002c300ff077b82 */ /* 0x000f220000000800 */
[----:B-1----:R-:W-:-:S05]  /*1580*/  IMAD.HI.U32 R4, R24, R4, RZ ;  /* 0x0000000418047227 */ /* 0x002fca00078e00ff */
[----:B------:R-:W-:Y:S01]  /*1590*/  SHF.R.U32.HI R4, RZ, R5, R4 ;  /* 0x00000005ff047219 */ /* 0x000fe20000011604 */
[----:B--2---:R-:W-:Y:S01]  /*15a0*/  IMAD.HI.U32 R3, R23, R3, RZ ;  /* 0x0000000317037227 */ /* 0x004fe200078e00ff */
[----:B------:R-:W-:-:S04]  /*15b0*/  ISETP.NE.AND P0, PT, R2, 0x1, PT ;  /* 0x000000010200780c */ /* 0x000fc80003f05270 */
[----:B---3--:R-:W-:-:S04]  /*15c0*/  SHF.R.U32.HI R3, RZ, R6, R3 ;  /* 0x00000006ff037219 */ /* 0x008fc80000011603 */
[----:B------:R-:W-:Y:S02]  /*15d0*/  SEL R3, R23, R3, !P0 ;  /* 0x0000000317037207 */ /* 0x000fe40004000000 */
[----:B----4-:R-:W-:-:S04]  /*15e0*/  ISETP.NE.AND P1, PT, R7, 0x1, PT ;  /* 0x000000010700780c */ /* 0x010fc80003f25270 */
[----:B------:R-:W-:-:S05]  /*15f0*/  SEL R5, R24, R4, !P1 ;  /* 0x0000000418057207 */ /* 0x000fca0004800000 */
[----:B------:R-:W-:Y:S02]  /*1600*/  IMAD.IADD R4, R3, 0x1, -R5 ;  /* 0x0000000103047824 */ /* 0x000fe400078e0a05 */
[----:B------:R-:W-:Y:S02]  /*1610*/  IMAD.IADD R3, R5, 0x1, -R3 ;  /* 0x0000000105037824 */ /* 0x000fe400078e0a03 */
[----:B------:R-:W-:Y:S02]  /*1620*/  IMAD R24, R4, R7, R24 ;  /* 0x0000000704187224 */ /* 0x000fe400078e0218 */
[----:B------:R-:W-:Y:S02]  /*1630*/  IMAD R23, R3, R2, R23 ;  /* 0x0000000203177224 */ /* 0x000fe400078e0217 */
.L_x_20:
[----:B------:R-:W-:Y:S05]  /*1640*/  BRA.U !UP1, `(.L_x_21) ;  /* 0x00000001090c7547 */ /* 0x000fea000b800000 */
[----:B------:R-:W-:Y:S01]  /*1650*/  UCGABAR_WAIT ;  /* 0x0000000000007dc7 */ /* 0x000fe20008000000 */
[----:B------:R-:W-:Y:S01]  /*1660*/  CCTL.IVALL ;  /* 0x00000000ff00798f */ /* 0x000fe20002000000 */
[----:B------:R-:W-:Y:S05]  /*1670*/  BRA `(.L_x_22) ;  /* 0x0000000000047947 */ /* 0x000fea0003800000 */
.L_x_21:
[----:B------:R-:W-:Y:S06]  /*1680*/  BAR.SYNC.DEFER_BLOCKING 0x0 ;  /* 0x0000000000007b1d */ /* 0x000fec0000010000 */
.L_x_22:
[----:B------:R-:W-:Y:S05]  /*1690*/  BRA.U UP2, `(.L_x_23) ;  /* 0x0000001502e47547 */ /* 0x000fea000b800000 */
[----:B------:R-:W1:Y:S01]  /*16a0*/  LDCU UR4, c[0x0][0x38c] ;  /* 0x00007180ff0477ac */ /* 0x000e620008000800 */
[----:B------:R-:W2:Y:S01]  /*16b0*/  LDC R8, c[0x0][0x370] ;  /* 0x0000dc00ff087b82 */ /* 0x000ea20000000800 */
[----:B------:R-:W-:Y:S02]  /*16c0*/  IMAD.SHL.U32 R16, R9, 0x40, RZ ;  /* 0x0000004009107824 */ /* 0x000fe400078e00ff */
[----:B------:R-:W-:Y:S01]  /*16d0*/  HFMA2 R14, -RZ, RZ, 0, 0 ;  /* 0x00000000ff0e7431 */ /* 0x000fe200000001ff */
[----:B------:R-:W-:Y:S01]  /*16e0*/  UISETP.NE.AND UP1, UPT, UR10, URZ, UPT ;  /* 0x000000ff0a00728c */ /* 0x000fe2000bf25270 */
[----:B------:R-:W-:Y:S01]  /*16f0*/  ISETP.NE.AND P4, PT, R10, RZ, P5 ;  /* 0x000000ff0a00720c */ /* 0x000fe20002f85270 */
[----:B------:R-:W-:Y:S01]  /*1700*/  IMAD.MOV.U32 R15, RZ, RZ, 0x1 ;  /* 0x00000001ff0f7424 */ /* 0x000fe200078e00ff */
[----:B------:R-:W-:Y:S01]  /*1710*/  CS2R R12, SRZ ;  /* 0x00000000000c7805 */ /* 0x000fe2000001ff00 */
[----:B------:R-:W-:Y:S01]  /*1720*/  IMAD.MOV.U32 R11, RZ, RZ, 0x1 ;  /* 0x00000001ff0b7424 */ /* 0x000fe200078e00ff */
[----:B------:R-:W3:Y:S01]  /*1730*/  LDC R0, c[0x0][0x374] ;  /* 0x0000dd00ff007b82 */ /* 0x000ee20000000800 */
[----:B------:R-:W-:Y:S01]  /*1740*/  LOP3.LUT R16, R16, 0x40, RZ, 0xc0, !PT ;  /* 0x0000004010107812 */ /* 0x000fe200078ec0ff */
[----:B------:R-:W4:Y:S01]  /*1750*/  LDCU.64 UR14, c[0x0][0x348] ;  /* 0x00006900ff0e77ac */ /* 0x000f220008000a00 */
[----:B------:R-:W-:Y:S01]  /*1760*/  USEL UR22, UR6, 0x2, UP1 ;  /* 0x0000000206167887 */ /* 0x000fe20008800000 */
[----:B------:R-:W-:Y:S01]  /*1770*/  UMOV UR23, URZ ;  /* 0x000000ff00177c82 */ /* 0x000fe20008000000 */
[----:B-1----:R-:W-:-:S04]  /*1780*/  UIADD3 UR5, UPT, UPT, UR4, 0x3f, URZ ;  /* 0x0000003f04057890 */ /* 0x002fc8000fffe0ff */
[----:B------:R-:W-:-:S04]  /*1790*/  USHF.R.S32.HI UR7, URZ, 0x1f, UR5 ;  /* 0x0000001fff077899 */ /* 0x000fc80008011405 */
[----:B------:R-:W-:Y:S02]  /*17a0*/  ULEA.HI UR7, UR7, UR5, URZ, 0x6 ;  /* 0x0000000507077291 */ /* 0x000fe4000f8f30ff */
[----:B------:R-:W-:Y:S02]  /*17b0*/  UIADD3 UR5, UPT, UPT, UR4, -0x1, URZ ;  /* 0xffffffff04057890 */ /* 0x000fe4000fffe0ff */
[----:B------:R-:W-:Y:S02]  /*17c0*/  USHF.R.S32.HI UR7, URZ, 0x6, UR7 ;  /* 0x00000006ff077899 */ /* 0x000fe40008011407 */
[----:B------:R-:W-:Y:S02]  /*17d0*/  UISETP.GE.U32.AND UP2, UPT, UR5, -0x7f, UPT ;  /* 0xffffff810500788c */ /* 0x000fe4000bf46070 */
[----:B------:R-:W-:Y:S02]  /*17e0*/  UISETP.LT.U32.AND UP0, UPT, UR7, 0xd, UPT ;  /* 0x0000000d0700788c */ /* 0x000fe4000bf01070 */
[----:B------:R-:W-:-:S02]  /*17f0*/  UIADD3 UR4, UPT, UPT, UR4, 0x7e, URZ ;  /* 0x0000007e04047890 */ /* 0x000fc4000fffe0ff */
[----:B------:R-:W-:-:S04]  /*1800*/  USEL UR5, UR7, 0xd, UP0 ;  /* 0x0000000d07057887 */ /* 0x000fc80008000000 */
[----:B------:R-:W-:Y:S02]  /*1810*/  UIADD3 UR21, UPT, UPT, UR5, -0x1, URZ ;  /* 0xffffffff05157890 */ /* 0x000fe4000fffe0ff */
[----:B------:R-:W-:Y:S02]  /*1820*/  @UP2 UIADD3 UR21, UPT, UPT, UR5, URZ, URZ ;  /* 0x000000ff05152290 */ /* 0x000fe4000fffe0ff */
[----:B------:R-:W-:Y:S02]  /*1830*/  UIADD3 UR24, UPT, UPT, UR7, -UR5, URZ ;  /* 0x8000000507187290 */ /* 0x000fe4000fffe0ff */
[----:B------:R-:W-:Y:S02]  /*1840*/  UIADD3 UR13, UPT, UPT, UR21, 0x1, URZ ;  /* 0x00000001150d7890 */ /* 0x000fe4000fffe0ff */
[----:B--2-4-:R-:W-:-:S12]  /*1850*/  UIADD3 UR21, UPT, UPT, -UR21, URZ, URZ ;  /* 0x000000ff15157290 */ /* 0x014fd8000fffe1ff */
.L_x_43:
[----:B------:R-:W-:Y:S01]  /*1860*/  UISETP.NE.AND UP0, UPT, UR37, URZ, UPT ;  /* 0x000000ff2500728c */ /* 0x000fe2000bf05270 */
[----:B------:R-:W1:Y:S08]  /*1870*/  S2UR UR37, SR_CgaCtaId ;  /* 0x00000000002579c3 */ /* 0x000e700000008800 */
[----:B------:R-:W-:Y:S05]  /*1880*/  BRA.U UP0, `(.L_x_24) ;  /* 0x0000000100347547 */ /* 0x000fea000b800000 */
[----:B------:R-:W2:Y:S01]  /*1890*/  S2R R2, SR_CgaCtaId ;  /* 0x0000000000027919 */ /* 0x000ea20000008800 */
[----:B------:R-:W-:-:S04]  /*18a0*/  MOV R3, 0x400 ;  /* 0x0000040000037802 */ /* 0x000fc80000000f00 */
[----:B--2---:R-:W-:Y:S02]  /*18b0*/  LEA R2, R2, R3, 0x18 ;  /* 0x0000000302027211 */ /* 0x004fe400078ec0ff */
[----:B------:R-:W-:-:S03]  /*18c0*/  SHF.L.U32 R3, R11, 0x1f, RZ ;  /* 0x0000001f0b037819 */ /* 0x000fc600000006ff */
[----:B------:R-:W-:-:S04]  /*18d0*/  IMAD R2, R12, 0x8, R2 ;  /* 0x000000080c027824 */ /* 0x000fc800078e0202 */
[----:B------:R-:W2:Y:S02]  /*18e0*/  SYNCS.PHASECHK.TRANS64.TRYWAIT P0, [R2+URZ+0x190], R3 ;  /* 0x00019003020075a7 */ /* 0x000ea400080011ff */
[----:B--2---:R-:W-:Y:S05]  /*18f0*/  @!P0 BRA `(.L_x_25) ;  /* 0x0000007400988947 */ /* 0x004fea0003800000 */
.L_x_192:
[----:B------:R-:W-:Y:S01]  /*1900*/  VIADD R12, R12, 0x1 ;  /* 0x000000010c0c7836 */ /* 0x000fe20000000000 */
[----:B------:R2:W-:Y:S04]  /*1910*/  SYNCS.ARRIVE.TRANS64.A1T0 RZ, [R2+URZ+0x180], RZ ;  /* 0x000180ff02ff79a7 */ /* 0x0005e800081000ff */
[----:B------:R-:W-:-:S04]  /*1920*/  ISETP.NE.AND P0, PT, R12, 0x2, PT ;  /* 0x000000020c00780c */ /* 0x000fc80003f05270 */
[----:B------:R-:W-:Y:S02]  /*1930*/  SEL R12, R12, RZ, P0 ;  /* 0x000000ff0c0c7207 */ /* 0x000fe40000000000 */
[----:B--2---:R-:W-:-:S04]  /*1940*/  SEL R2, RZ, 0x1, P0 ;  /* 0x00000001ff027807 */ /* 0x004fc80000000000 */
[----:B------:R-:W-:-:S07]  /*1950*/  LOP3.LUT R11, R11, R2, RZ, 0x3c, !PT ;  /* 0x000000020b0b7212 */ /* 0x000fce00078e3cff */
.L_x_24:
[----:B------:R-:W-:Y:S01]  /*1960*/  UMOV UR6, 0x400 ;  /* 0x0000040000067882 */ /* 0x000fe20000000000 */
[----:B------:R-:W-:Y:S01]  /*1970*/  SHF.L.U32 R2, R15, 0x1f, RZ ;  /* 0x0000001f0f027819 */ /* 0x000fe200000006ff */
[----:B-1----:R-:W-:Y:S01]  /*1980*/  ULEA UR6, UR37, UR6, 0x18 ;  /* 0x0000000625067291 */ /* 0x002fe2000f8ec0ff */
[C---:B------:R-:W-:Y:S01]  /*1990*/  R2UR UR9, R16.reuse ;  /* 0x00000000100972ca */ /* 0x040fe200000e0000 */
[----:B------:R-:W-:Y:S01]  /*19a0*/  UISETP.GE.U32.AND UP0, UPT, UR4, 0x7f, UPT ;  /* 0x0000007f0400788c */ /* 0x000fe2000bf06070 */
[----:B------:R-:W-:Y:S01]  /*19b0*/  R2UR UR11, R16 ;  /* 0x00000000100b72ca */ /* 0x000fe200000e0000 */
[----:B------:R-:W-:Y:S01]  /*19c0*/  ULEA UR8, UR23, UR6, 0x3 ;  /* 0x0000000617087291 */ /* 0x000fe2000f8e18ff */
[----:B------:R-:W-:-:S08]  /*19d0*/  UMOV UR25, URZ ;  /* 0x000000ff00197c82 */ /* 0x000fd00008000000 */
[----:B------:R1:W2:Y:S01]  /*19e0*/  SYNCS.PHASECHK.TRANS64.TRYWAIT P0, [UR8+0x68], R2 ;  /* 0x00006802ff0075a7 */ /* 0x0002a20008001108 */
[----:B------:R-:W-:-:S13]  /*19f0*/  R2UR UR8, R23 ;  /* 0x00000000170872ca */ /* 0x000fda00000e0000 */
[----:B------:R-:W-:Y:S01]  /*1a00*/  ULEA UR11, UR8, UR11, 0x7 ;  /* 0x0000000b080b7291 */ /* 0x000fe2000f8e38ff */
[----:B-1----:R-:W-:-:S05]  /*1a10*/  LEA.HI R2, R24, R24, RZ, 0x1 ;  /* 0x0000001818027211 */ /* 0x002fca00078f08ff */
[----:B------:R-:W-:-:S05]  /*1a20*/  IMAD.SHL.U32 R2, R2, 0x40, RZ ;  /* 0x0000004002027824 */ /* 0x000fca00078e00ff */
[----:B------:R-:W-:-:S13]  /*1a30*/  R2UR UR35, R2 ;  /* 0x00000000022372ca */ /* 0x000fda00000e0000 */
[----:B------:R-:W-:Y:S01]  /*1a40*/  ULOP3.LUT UR35, UR9, 0xffffff80, UR35, 0xf8, !UPT ;  /* 0xffffff8009237892 */ /* 0x000fe2000f8ef823 */
[----:B------:R-:W-:Y:S11]  /*1a50*/  BRA.U !UP0, `(.L_x_26) ;  /* 0x0000000108bc7547 */ /* 0x000ff6000b800000 */
[----:B------:R-:W-:Y:S01]  /*1a60*/  UMOV UR16, UR21 ;  /* 0x0000001500107c82 */ /* 0x000fe20008000000 */
[----:B------:R-:W-:Y:S01]  /*1a70*/  UMOV UR17, UR23 ;  /* 0x0000001700117c82 */ /* 0x000fe20008000000 */
[----:B------:R-:W-:-:S05]  /*1a80*/  UMOV UR34, URZ ;  /* 0x000000ff00227c82 */ /* 0x000fca0008000000 */
.L_x_32:
[----:B------:R-:W-:Y:S01]  /*1a90*/  ULEA UR33, UR17, UR6, 0x3 ;  /* 0x0000000611217291 */ /* 0x000fe2000f8e18ff */
[----:B------:R-:W-:Y:S01]  /*1aa0*/  @P5 MOV R3, 0x8000 ;  /* 0x0000800000035802 */ /* 0x000fe20000000f00 */
[----:B-12-4-:R-:W-:Y:S10]  /*1ab0*/  @P0 BRA `(.L_x_27) ;  /* 0x00000000000c0947 */ /* 0x016ff40003800000 */
[----:B------:R-:W-:-:S04]  /*1ac0*/  SHF.L.U32 R4, R15, 0x1f, RZ ;  /* 0x0000001f0f047819 */ /* 0x000fc800000006ff */
[----:B------:R-:W1:Y:S02]  /*1ad0*/  SYNCS.PHASECHK.TRANS64.TRYWAIT P0, [UR33+0x68], R4 ;  /* 0x00006804ff0075a7 */ /* 0x000e640008001121 */
[----:B-1----:R-:W-:Y:S05]  /*1ae0*/  @!P0 BRA `(.L_x_28) ;  /* 0x0000007400308947 */ /* 0x002fea0003800000 */
.L_x_27:
[----:B------:R2:W-:Y:S01]  /*1af0*/  @P5 SYNCS.ARRIVE.TRANS64 RZ, [UR33], R3 ;  /* 0x00000003ffff59a7 */ /* 0x0005e20008000021 */
[----:B------:R-:W-:Y:S02]  /*1b00*/  ULOP3.LUT UR8, UR22, 0x2, URZ, 0xfc, !UPT ;  /* 0x0000000216087892 */ /* 0x000fe4000f8efcff */
[----:B------:R-:W-:Y:S02]  /*1b10*/  UIADD3 UR16, UPT, UPT, UR16, 0x1, URZ ;  /* 0x0000000110107890 */ /* 0x000fe4000fffe0ff */
[----:B------:R-:W-:Y:S02]  /*1b20*/  UISETP.NE.AND UP0, UPT, UR8, 0x2, UPT ;  /* 0x000000020800788c */ /* 0x000fe4000bf05270 */
[----:B------:R-:W-:-:S07]  /*1b30*/  UISETP.NE.AND UP2, UPT, UR16, 0x1, UPT ;  /* 0x000000011000788c */ /* 0x000fce000bf45270 */
[----:B------:R-:W-:Y:S05]  /*1b40*/  BRA.U UP0, `(.L_x_29) ;  /* 0x0000000100047547 */ /* 0x000fea000b800000 */
[----:B------:R-:W-:Y:S05]  /*1b50*/  BPT.TRAP 0x1 ;  /* 0x000000040000795c */ /* 0x000fea0000300000 */
.L_x_29:
[----:B------:R-:W-:Y:S04]  /*1b60*/  BSSY.RECONVERGENT B0, `(.L_x_30) ;  /* 0x0000003000007945 */ /* 0x000fe80003800200 */
[----:B------:R-:W-:Y:S05]  /*1b70*/  @!P4 BRA `(.L_x_31) ;  /* 0x000000000004c947 */ /* 0x000fea0003800000 */
[----:B------:R-:W-:Y:S05]  /*1b80*/  BPT.TRAP 0x1 ;  /* 0x000000040000795c */ /* 0x000fea0000300000 */
.L_x_31:
[----:B------:R-:W-:Y:S05]  /*1b90*/  BSYNC.RECONVERGENT B0 ;  /* 0x0000000000007941 */ /* 0x000fea0003800200 */
.L_x_30:
[----:B------:R-:W-:Y:S02]  /*1ba0*/  UIADD3 UR23, UPT, UPT, UR17, 0x1, URZ ;  /* 0x0000000111177890 */ /* 0x000fe4000fffe0ff */
[----:B------:R-:W-:Y:S02]  /*1bb0*/  UIADD3 UR28, UP1, UPT, UR14, 0x80, URZ ;  /* 0x000000800e1c7890 */ /* 0x000fe4000ff3e0ff */
[----:B------:R-:W-:Y:S02]  /*1bc0*/  UISETP.NE.AND UP0, UPT, UR23, 0xd, UPT ;  /* 0x0000000d1700788c */ /* 0x000fe4000bf05270 */
[----:B------:R-:W-:Y:S02]  /*1bd0*/  ULOP3.LUT UR33, UR33, 0xfefffff8, URZ, 0xc0, !UPT ;  /* 0xfefffff821217892 */ /* 0x000fe4000f8ec0ff */
[----:B------:R-:W-:Y:S02]  /*1be0*/  USEL UR9, URZ, 0x1, UP0 ;  /* 0x00000001ff097887 */ /* 0x000fe40008000000 */
[----:B------:R-:W-:-:S02]  /*1bf0*/  USEL UR23, UR23, URZ, UP0 ;  /* 0x000000ff17177287 */ /* 0x000fc40008000000 */
[----:B------:R-:W-:Y:S02]  /*1c00*/  UIADD3 UR26, UP0, UPT, UR14, 0x180, URZ ;  /* 0x000001800e1a7890 */ /* 0x000fe4000ff1e0ff */
[----:B------:R-:W-:Y:S01]  /*1c10*/  ULEA UR8, UR23, UR6, 0x3 ;  /* 0x0000000617087291 */ /* 0x000fe2000f8e18ff */
[----:B------:R-:W-:Y:S01]  /*1c20*/  LOP3.LUT R15, R15, UR9, RZ, 0x3c, !PT ;  /* 0x000000090f0f7c12 */ /* 0x000fe2000f8e3cff */
[----:B------:R-:W-:Y:S02]  /*1c30*/  UIADD3.X UR29, UPT, UPT, URZ, UR15, URZ, UP1, !UPT ;  /* 0x0000000fff1d7290 */ /* 0x000fe40008ffe4ff */
[----:B------:R-:W-:Y:S01]  /*1c40*/  UIADD3.X UR27, UPT, UPT, URZ, UR15, URZ, UP0, !UPT ;  /* 0x0000000fff1b7290 */ /* 0x000fe200087fe4ff */
[----:B-1----:R-:W-:Y:S01]  /*1c50*/  SHF.L.U32 R2, R15, 0x1f, RZ ;  /* 0x0000001f0f027819 */ /* 0x002fe200000006ff */
[----:B------:R-:W-:Y:S01]  /*1c60*/  UMOV UR18, 0x0 ;  /* 0x0000000000127882 */ /* 0x000fe20000000000 */
[----:B------:R-:W-:Y:S01]  /*1c70*/  UMOV UR19, 0x10000000 ;  /* 0x1000000000137882 */ /* 0x000fe20000000000 */
[----:B------:R-:W-:Y:S01]  /*1c80*/  UMOV UR10, UR34 ;  /* 0x00000022000a7c82 */ /* 0x000fe20008000000 */
[----:B------:R1:W4:Y:S01]  /*1c90*/  SYNCS.PHASECHK.TRANS64.TRYWAIT P0, [UR8+0x68], R2 ;  /* 0x00006802ff0075a7 */ /* 0x0003220008001108 */
[----:B------:R-:W-:Y:S01]  /*1ca0*/  ULEA UR8, UR17, UR6, 0xd ;  /* 0x0000000611087291 */ /* 0x000fe2000f8e68ff */
[----:B------:R-:W-:Y:S01]  /*1cb0*/  UMOV UR12, UR36 ;  /* 0x00000024000c7c82 */ /* 0x000fe20008000000 */
[----:B------:R-:W-:-:S02]  /*1cc0*/  UMOV UR9, UR33 ;  /* 0x0000002100097c82 */ /* 0x000fc40008000000 */
[----:B------:R-:W-:Y:S02]  /*1cd0*/  UIADD3 UR32, UPT, UPT, UR8, 0x4300, URZ ;  /* 0x0000430008207890 */ /* 0x000fe4000fffe0ff */
[----:B------:R-:W-:Y:S01]  /*1ce0*/  UIADD3 UR8, UPT, UPT, UR8, 0x1e300, URZ ;  /* 0x0001e30008087890 */ /* 0x000fe2000fffe0ff */
[----:B------:R-:W-:Y:S01]  /*1cf0*/  UMOV UR25, UR13 ;  /* 0x0000000d00197c82 */ /* 0x000fe20008000000 */
[----:B------:R-:W-:-:S05]  /*1d00*/  UMOV UR17, UR23 ;  /* 0x0000001700117c82 */ /* 0x000fca0008000000 */
[----:B------:R2:W-:Y:S02]  /*1d10*/  UTMALDG.3D.2CTA [UR32], [UR28], desc[UR18] ;  /* 0x000012201c0075b4 */ /* 0x0005e40008211000 */
[----:B------:R1:W-:Y:S01]  /*1d20*/  UTMALDG.3D.2CTA [UR8], [UR26], desc[UR18] ;  /* 0x000012081a0075b4 */ /* 0x0003e20008211000 */
[----:B--2---:R-:W-:Y:S01]  /*1d30*/  UIADD3 UR34, UPT, UPT, UR34, 0x40, URZ ;  /* 0x0000004022227890 */ /* 0x004fe2000fffe0ff */
[----:B------:R-:W-:Y:S11]  /*1d40*/  BRA.U UP2, `(.L_x_32) ;  /* 0xfffffffd02507547 */ /* 0x000ff6000b83ffff */
.L_x_26:
[----:B--2-4-:R-:W-:Y:S01]  /*1d50*/  PLOP3.LUT P0, PT, PT, PT, UP5, 0x80, 0x8 ;  /* 0x000000000008781c */ /* 0x014fe20003f0f058 */
[----:B-1----:R-:W-:Y:S01]  /*1d60*/  ULEA UR8, UR23, UR6, 0x3 ;  /* 0x0000000617087291 */ /* 0x002fe2000f8e18ff */
[----:B------:R-:W-:Y:S01]  /*1d70*/  SHF.L.U32 R2, R15, 0x1f, RZ ;  /* 0x0000001f0f027819 */ /* 0x000fe200000006ff */
[----:B------:R-:W-:-:S10]  /*1d80*/  UISETP.GT.AND UP0, UPT, UR7, UR5, UPT ;  /* 0x000000050700728c */ /* 0x000fd4000bf04270 */
[----:B------:R-:W-:Y:S01]  /*1d90*/  @!P0 SYNCS.ARRIVE.TRANS64.A1T0 RZ, [UR6+0x118], RZ ;  /* 0x000118ffffff89a7 */ /* 0x000fe20008100006 */
[----:B------:R1:W2:Y:S01]  /*1da0*/  SYNCS.PHASECHK.TRANS64.TRYWAIT P0, [UR8+0x68], R2 ;  /* 0x00006802ff0075a7 */ /* 0x0002a20008001108 */
[----:B------:R-:W-:Y:S05]  /*1db0*/  BRA.U !UP0, `(.L_x_33) ;  /* 0x0000000108bc7547 */ /* 0x000fea000b800000 */
[----:B------:R-:W-:Y:S01]  /*1dc0*/  UIADD3 UR26, UPT, UPT, UR24, UR25, URZ ;  /* 0x00000019181a7290 */ /* 0x000fe2000fffe0ff */
[----:B------:R-:W-:-:S11]  /*1dd0*/  UMOV UR27, UR23 ;  /* 0x00000017001b7c82 */ /* 0x000fd60008000000 */
.L_x_39:
[----:B------:R-:W-:Y:S01]  /*1de0*/  ULEA UR17, UR27, UR6, 0x3 ;  /* 0x000000061b117291 */ /* 0x000fe2000f8e18ff */
[----:B--2---:R-:W-:Y:S01]  /*1df0*/  @P5 MOV R3, 0x8000 ;  /* 0x0000800000035802 */ /* 0x004fe20000000f00 */
[----:B-12---:R-:W-:Y:S10]  /*1e00*/  @P0 BRA `(.L_x_34) ;  /* 0x00000000000c0947 */ /* 0x006ff40003800000 */
[----:B------:R-:W-:-:S04]  /*1e10*/  SHF.L.U32 R4, R15, 0x1f, RZ ;  /* 0x0000001f0f047819 */ /* 0x000fc800000006ff */
[----:B------:R-:W2:Y:S02]  /*1e20*/  SYNCS.PHASECHK.TRANS64.TRYWAIT P0, [UR17+0x68], R4 ;  /* 0x00006804ff0075a7 */ /* 0x000ea40008001111 */
[----:B--2---:R-:W-:Y:S05]  /*1e30*/  @!P0 BRA `(.L_x_35) ;  /* 0x0000007000748947 */ /* 0x004fea0003800000 */
.L_x_34:
[----:B------:R2:W-:Y:S01]  /*1e40*/  @P5 SYNCS.ARRIVE.TRANS64 RZ, [UR17], R3 ;  /* 0x00000003ffff59a7 */ /* 0x0005e20008000011 */
[----:B------:R-:W-:-:S04]  /*1e50*/  ULOP3.LUT UR8, UR22, 0x2, URZ, 0xfc, !UPT ;  /* 0x0000000216087892 */ /* 0x000fc8000f8efcff */
[----:B------:R-:W-:-:S09]  /*1e60*/  UISETP.NE.AND UP0, UPT, UR8, 0x2, UPT ;  /* 0x000000020800788c */ /* 0x000fd2000bf05270 */
[----:B------:R-:W-:Y:S05]  /*1e70*/  BRA.U UP0, `(.L_x_36) ;  /* 0x0000000100047547 */ /* 0x000fea000b800000 */
[----:B------:R-:W-:Y:S05]  /*1e80*/  BPT.TRAP 0x1 ;  /* 0x000000040000795c */ /* 0x000fea0000300000 */
.L_x_36:
[----:B------:R-:W-:Y:S04]  /*1e90*/  BSSY.RECONVERGENT B0, `(.L_x_37) ;  /* 0x0000003000007945 */ /* 0x000fe80003800200 */
[----:B------:R-:W-:Y:S05]  /*1ea0*/  @!P4 BRA `(.L_x_38) ;  /* 0x000000000004c947 */ /* 0x000fea0003800000 */
[----:B------:R-:W-:Y:S05]  /*1eb0*/  BPT.TRAP 0x1 ;  /* 0x000000040000795c */ /* 0x000fea0000300000 */
.L_x_38:
[----:B------:R-:W-:Y:S05]  /*1ec0*/  BSYNC.RECONVERGENT B0 ;  /* 0x0000000000007941 */ /* 0x000fea0003800200 */
.L_x_37:
[----:B------:R-:W-:Y:S02]  /*1ed0*/  UIADD3 UR23, UPT, UPT, UR27, 0x1, URZ ;  /* 0x000000011b177890 */ /* 0x000fe4000fffe0ff */
[----:B------:R-:W-:Y:S02]  /*1ee0*/  UIADD3 UR32, UP1, UPT, UR14, 0x80, URZ ;  /* 0x000000800e207890 */ /* 0x000fe4000ff3e0ff */
[----:B------:R-:W-:Y:S02]  /*1ef0*/  UISETP.NE.AND UP0, UPT, UR23, 0xd, UPT ;  /* 0x0000000d1700788c */ /* 0x000fe4000bf05270 */
[----:B------:R-:W-:Y:S02]  /*1f00*/  USHF.L.U32 UR18, UR25, 0x6, URZ ;  /* 0x0000000619127899 */ /* 0x000fe400080006ff */
[----:B------:R-:W-:Y:S02]  /*1f10*/  USEL UR9, URZ, 0x1, UP0 ;  /* 0x00000001ff097887 */ /* 0x000fe40008000000 */
[----:B------:R-:W-:-:S02]  /*1f20*/  USEL UR23, UR23, URZ, UP0 ;  /* 0x000000ff17177287 */ /* 0x000fc40008000000 */
[----:B------:R-:W-:Y:S02]  /*1f30*/  UIADD3 UR30, UP0, UPT, UR14, 0x180, URZ ;  /* 0x000001800e1e7890 */ /* 0x000fe4000ff1e0ff */
[----:B------:R-:W-:Y:S01]  /*1f40*/  ULEA UR8, UR23, UR6, 0x3 ;  /* 0x0000000617087291 */ /* 0x000fe2000f8e18ff */
[----:B------:R-:W-:Y:S01]  /*1f50*/  LOP3.LUT R15, R15, UR9, RZ, 0x3c, !PT ;  /* 0x000000090f0f7c12 */ /* 0x000fe2000f8e3cff */
[----:B------:R-:W-:Y:S02]  /*1f60*/  ULOP3.LUT UR17, UR17, 0xfefffff8, URZ, 0xc0, !UPT ;  /* 0xfefffff811117892 */ /* 0x000fe4000f8ec0ff */
[----:B------:R-:W-:Y:S01]  /*1f70*/  UIADD3.X UR33, UPT, UPT, URZ, UR15, URZ, UP1, !UPT ;  /* 0x0000000fff217290 */ /* 0x000fe20008ffe4ff */
[----:B-1----:R-:W-:Y:S01]  /*1f80*/  SHF.L.U32 R2, R15, 0x1f, RZ ;  /* 0x0000001f0f027819 */ /* 0x002fe200000006ff */
[----:B------:R-:W-:Y:S01]  /*1f90*/  UIADD3.X UR31, UPT, UPT, URZ, UR15, URZ, UP0, !UPT ;  /* 0x0000000fff1f7290 */ /* 0x000fe200087fe4ff */
[----:B------:R-:W-:Y:S02]  /*1fa0*/  UMOV UR28, 0x0 ;  /* 0x00000000001c7882 */ /* 0x000fe40000000000 */
[----:B------:R4:W1:Y:S01]  /*1fb0*/  SYNCS.PHASECHK.TRANS64.TRYWAIT P0, [UR8+0x68], R2 ;  /* 0x00006802ff0075a7 */ /* 0x0008620008001108 */
[----:B------:R-:W-:Y:S01]  /*1fc0*/  ULEA UR8, UR27, UR6, 0xd ;  /* 0x000000061b087291 */ /* 0x000fe2000f8e68ff */
[----:B------:R-:W-:Y:S01]  /*1fd0*/  UMOV UR29, 0x10000000 ;  /* 0x10000000001d7882 */ /* 0x000fe20000000000 */
[----:B------:R-:W-:-:S02]  /*1fe0*/  UMOV UR19, UR35 ;  /* 0x0000002300137c82 */ /* 0x000fc40008000000 */
[----:B------:R-:W-:Y:S02]  /*1ff0*/  UIADD3 UR16, UPT, UPT, UR8, 0x4300, URZ ;  /* 0x0000430008107890 */ /* 0x000fe4000fffe0ff */
[----:B------:R-:W-:Y:S01]  /*2000*/  UIADD3 UR8, UPT, UPT, UR8, 0x1e300, URZ ;  /* 0x0001e30008087890 */ /* 0x000fe2000fffe0ff */
[----:B------:R-:W-:Y:S01]  /*2010*/  UMOV UR20, UR36 ;  /* 0x0000002400147c82 */ /* 0x000fe20008000000 */
[----:B------:R-:W-:Y:S01]  /*2020*/  UMOV UR12, UR36 ;  /* 0x00000024000c7c82 */ /* 0x000fe20008000000 */
[----:B------:R-:W-:Y:S01]  /*2030*/  UMOV UR9, UR17 ;  /* 0x0000001100097c82 */ /* 0x000fe20008000000 */
[----:B------:R-:W-:Y:S01]  /*2040*/  UMOV UR10, UR18 ;  /* 0x00000012000a7c82 */ /* 0x000fe20008000000 */
[----:B------:R-:W-:Y:S02]  /*2050*/  UIADD3 UR25, UPT, UPT, UR25, 0x1, URZ ;  /* 0x0000000119197890 */ /* 0x000fe4000fffe0ff */
[----:B------:R4:W-:Y:S01]  /*2060*/  UTMALDG.3D.2CTA [UR16], [UR32], desc[UR28] ;  /* 0x00001c10200075b4 */ /* 0x0009e20008211000 */
[----:B------:R-:W-:Y:S01]  /*2070*/  UMOV UR27, UR23 ;  /* 0x00000017001b7c82 */ /* 0x000fe20008000000 */
[----:B------:R-:W-:Y:S01]  /*2080*/  UISETP.NE.AND UP0, UPT, UR25, UR26, UPT ;  /* 0x0000001a1900728c */ /* 0x000fe2000bf05270 */
[----:B------:R4:W-:Y:S08]  /*2090*/  UTMALDG.3D.2CTA [UR8], [UR30], desc[UR28] ;  /* 0x00001c081e0075b4 */ /* 0x0009f00008211000 */
[----:B----4-:R-:W-:Y:S05]  /*20a0*/  BRA.U UP0, `(.L_x_39) ;  /* 0xfffffffd004c7547 */ /* 0x010fea000b83ffff */
.L_x_33:
[C---:B-1----:R-:W-:Y:S01]  /*20b0*/  LEA R2, R14.reuse, UR6, 0x3 ;  /* 0x000000060e027c11 */ /* 0x042fe2000f8e18ff */
[----:B------:R-:W-:Y:S01]  /*20c0*/  NOP ;  /* 0x0000000000007918 */ /* 0x000fe20000000000 */
[----:B--2---:R-:W-:Y:S02]  /*20d0*/  SHF.L.U32 R3, R13, 0x1f, RZ ;  /* 0x0000001f0d037819 */ /* 0x004fe400000006ff */
[----:B------:R-:W-:Y:S02]  /*20e0*/  LEA R4, R14, UR6, 0x4 ;  /* 0x000000060e047c11 */ /* 0x000fe4000f8e20ff */
[----:B------:R-:W1:Y:S02]  /*20f0*/  SYNCS.PHASECHK.TRANS64.TRYWAIT P0, [R2+URZ+0x120], R3 ;  /* 0x00012003020075a7 */ /* 0x000e6400080011ff */
[----:B-1----:R-:W-:Y:S05]  /*2100*/  @!P0 BRA `(.L_x_40) ;  /* 0x0000006c00d88947 */ /* 0x002fea0003800000 */
.L_x_195:
[----:B------:R-:W2:Y:S01]  /*2110*/  LDS.128 R4, [R4+0x1b0] ;  /* 0x0001b00004047984 */ /* 0x000ea20000000c00 */
[----:B------:R-:W-:Y:S01]  /*2120*/  ISETP.GE.AND P0, PT, R22, 0x1, PT ;  /* 0x000000011600780c */ /* 0x000fe20003f06270 */
[----:B-1----:R-:W-:Y:S01]  /*2130*/  VIADD R2, R2, 0x130 ;  /* 0x0000013002027836 */ /* 0x002fe20000000000 */
[----:B------:R-:W-:Y:S01]  /*2140*/  @!PT LDS RZ, [RZ] ;  /* 0x00000000fffff984 */ /* 0x000fe20000000800 */
[----:B------:R-:W-:Y:S01]  /*2150*/  @!PT LDS RZ, [RZ] ;  /* 0x00000000fffff984 */ /* 0x000fe20000000800 */
[----:B------:R-:W-:Y:S01]  /*2160*/  @!PT LDS RZ, [RZ] ;  /* 0x00000000fffff984 */ /* 0x000fe20000000800 */
[----:B------:R-:W-:Y:S01]  /*2170*/  @!PT LDS RZ, [RZ] ;  /* 0x00000000fffff984 */ /* 0x000fe20000000800 */
[----:B------:R1:W-:Y:S06]  /*2180*/  MEMBAR.ALL.CTA ;  /* 0x0000000000007992 */ /* 0x0003ec0000008000 */
[----:B-1----:R-:W1:Y:S01]  /*2190*/  FENCE.VIEW.ASYNC.S ;  /* 0x00000000000073c6 */ /* 0x002e620000000000 */
[----:B------:R-:W-:-:S04]  /*21a0*/  PRMT R2, RZ, 0x654, R2 ;  /* 0x00000654ff027816 */ /* 0x000fc80000000002 */
[----:B-1----:R1:W-:Y:S01]  /*21b0*/  SYNCS.ARRIVE.TRANS64.RED.A1T0 RZ, [R2+URZ], RZ ;  /* 0x000000ff02ff79a7 */ /* 0x0023e200081004ff */
[----:B--2---:R-:W-:-:S13]  /*21c0*/  LOP3.LUT P2, RZ, R6, 0x1, RZ, 0xc0, !PT ;  /* 0x0000000106ff7812 */ /* 0x004fda000784c0ff */
[----:B------:R-:W-:Y:S01]  /*21d0*/  @P2 SHF.R.U32.HI R3, RZ, 0x10, R5 ;  /* 0x00000010ff032819 */ /* 0x000fe20000011605 */
[----:B------:R-:W-:Y:S01]  /*21e0*/  VOTEU.ANY UP0, P2 ;  /* 0x0000000000ff7886 */ /* 0x000fe20001000100 */
[----:B------:R-:W-:Y:S02]  /*21f0*/  @P2 MOV R10, R4 ;  /* 0x00000004000a2202 */ /* 0x000fe40000000f00 */
[----:B------:R-:W-:Y:S02]  /*2200*/  @P2 R2UR.BROADCAST UR8, R3 ;  /* 0x00000000030822ca */ /* 0x000fe400008e0000 */
[----:B------:R-:W-:-:S11]  /*2210*/  @P2 LOP3.LUT R9, R5, 0xffff, RZ, 0xc0, !PT ;  /* 0x0000ffff05092812 */ /* 0x000fd600078ec0ff */
[----:B------:R-:W-:Y:S01]  /*2220*/  @UP0 UMOV UR36, UR8 ;  /* 0x0000000800240c82 */ /* 0x000fe20008000000 */
[----:B-1----:R-:W-:Y:S05]  /*2230*/  @!P0 BRA `(.L_x_41) ;  /* 0x0000000000b88947 */ /* 0x002fea0003800000 */
[----:B------:R-:W3:Y:S01]  /*2240*/  LDC.64 R4, c[0x0][0xb18] ;  /* 0x0002c600ff047b82 */ /* 0x000ee20000000a00 */
[----:B------:R-:W-:-:S07]  /*2250*/  ISETP.NE.AND P3, PT, R22, 0x1, PT ;  /* 0x000000011600780c */ /* 0x000fce0003f65270 */
[----:B------:R-:W1:Y:S08]  /*2260*/  LDC.64 R6, c[0x0][0xb10] ;  /* 0x0002c400ff067b82 */ /* 0x000e700000000a00 */
[----:B------:R-:W2:Y:S08]  /*2270*/  LDC R17, c[0x0][0xb20] ;  /* 0x0002c800ff117b82 */ /* 0x000eb00000000800 */
[----:B------:R-:W4:Y:S01]  /*2280*/  LDC R18, c[0x0][0xb0c] ;  /* 0x0002c300ff127b82 */ /* 0x000f220000000800 */
[----:B---3--:R-:W-:Y:S01]  /*2290*/  IMAD.HI.U32 R20, R0, R5, RZ ;  /* 0x0000000500147227 */ /* 0x008fe200078e00ff */
[----:B------:R-:W-:-:S03]  /*22a0*/  ISETP.NE.AND P0, PT, R4, 0x1, PT ;  /* 0x000000010400780c */ /* 0x000fc60003f05270 */
[----:B------:R-:W-:-:S03]  /*22b0*/  IMAD.HI.U32 R5, R9, R5, RZ ;  /* 0x0000000509057227 */ /* 0x000fc600078e00ff */
[----:B------:R-:W3:Y:S01]  /*22c0*/  LDC.64 R2, c[0x0][0xb28] ;  /* 0x0002ca00ff027b82 */ /* 0x000ee20000000a00 */
[----:B-1----:R-:W-:-:S04]  /*22d0*/  IMAD.HI.U32 R21, R8, R6, RZ ;  /* 0x0000000608157227 */ /* 0x002fc800078e00ff */
[----:B------:R-:W-:Y:S01]  /*22e0*/  IMAD.HI.U32 R23, R10, R6, RZ ;  /* 0x000000060a177227 */ /* 0x000fe200078e00ff */
[----:B------:R-:W-:Y:S02]  /*22f0*/  SHF.R.U32.HI R21, RZ, R7, R21 ;  /* 0x00000007ff157219 */ /* 0x000fe40000011615 */
[-C--:B--2---:R-:W-:Y:S02]  /*2300*/  SHF.R.U32.HI R20, RZ, R17.reuse, R20 ;  /* 0x00000011ff147219 */ /* 0x084fe40000011614 */
[----:B------:R-:W-:Y:S02]  /*2310*/  SHF.R.U32.HI R5, RZ, R17, R5 ;  /* 0x00000011ff057219 */ /* 0x000fe40000011605 */
[----:B------:R-:W-:Y:S02]  /*2320*/  SEL R20, R0, R20, !P0 ;  /* 0x0000001400147207 */ /* 0x000fe40004000000 */
[----:B------:R-:W-:Y:S02]  /*2330*/  SHF.R.U32.HI R23, RZ, R7, R23 ;  /* 0x00000007ff177219 */ /* 0x000fe40000011617 */
[----:B----4-:R-:W-:-:S02]  /*2340*/  ISETP.NE.AND P1, PT, R18, 0x1, PT ;  /* 0x000000011200780c */ /* 0x010fc40003f25270 */
[----:B------:R-:W-:Y:S02]  /*2350*/  SEL R5, R9, R5, !P0 ;  /* 0x0000000509057207 */ /* 0x000fe40004000000 */
[----:B------:R-:W-:Y:S02]  /*2360*/  SEL R21, R8, R21, !P1 ;  /* 0x0000001508157207 */ /* 0x000fe40004800000 */
[----:B------:R-:W-:Y:S01]  /*2370*/  SEL R23, R10, R23, !P1 ;  /* 0x000000170a177207 */ /* 0x000fe20004800000 */
[----:B---3--:R-:W-:-:S04]  /*2380*/  IMAD.HI.U32 R19, R20, R2, RZ ;  /* 0x0000000214137227 */ /* 0x008fc800078e00ff */
        /* <DEDUP_REMOVED lines=10> */
[----:B------:R-:W-:-:S04]  /*2430*/  @!P0 IMAD.HI.U32 R7, R23, R2, RZ ;  /* 0x0000000217078227 */ /* 0x000fc800078e00ff */
[----:B------:R-:W-:Y:S01]  /*2440*/  IMAD.MOV R2, RZ, RZ, -R6 ;  /* 0x000000ffff027224 */ /* 0x000fe200078e0a06 */
[----:B------:R-:W-:Y:S02]  /*2450*/  @!P0 SHF.R.U32.HI R3, RZ, R3, R7 ;  /* 0x00000003ff038219 */ /* 0x000fe40000011607 */
[----:B------:R-:W-:Y:S01]  /*2460*/  IADD3 R7, PT, PT, -R5, RZ, RZ ;  /* 0x000000ff05077210 */ /* 0x000fe20007ffe1ff */
[----:B------:R-:W-:Y:S01]  /*2470*/  IMAD R2, R22, R2, R5 ;  /* 0x0000000216027224 */ /* 0x000fe200078e0205 */
        /* <DEDUP_REMOVED lines=10> */
.L_x_41:
[----:B------:R-:W1:Y:S02]  /*2520*/  LDCU UR8, c[0x0][0xb30] ;  /* 0x00016600ff0877ac */ /* 0x000e640008000800 */
[----:B-1----:R-:W-:-:S09]  /*2530*/  UISETP.NE.AND UP0, UPT, UR8, 0x1, UPT ;  /* 0x000000010800788c */ /* 0x002fd2000bf05270 */
[----:B------:R-:W-:Y:S05]  /*2540*/  BRA.U UP0, `(.L_x_42) ;  /* 0x0000000100407547 */ /* 0x000fea000b800000 */
[----:B------:R-:W1:Y:S08]  /*2550*/  LDC.64 R4, c[0x0][0xb10] ;  /* 0x0002c400ff047b82 */ /* 0x000e700000000a00 */
[----:B------:R-:W2:Y:S08]  /*2560*/  LDC.64 R2, c[0x0][0xb18] ;  /* 0x0002c600ff027b82 */ /* 0x000eb00000000a00 */
[----:B------:R-:W4:Y:S08]  /*2570*/  LDC R6, c[0x0][0xb20] ;  /* 0x0002c800ff067b82 */ /* 0x000f300000000800 */
[----:B------:R-:W3:Y:S01]  /*2580*/  LDC R7, c[0x0][0xb0c] ;  /* 0x0002c300ff077b82 */ /* 0x000ee20000000800 */
[----:B-1----:R-:W-:-:S05]  /*2590*/  IMAD.HI.U32 R4, R10, R4, RZ ;  /* 0x000000040a047227 */ /* 0x002fca00078e00ff */
[----:B------:R-:W-:Y:S01]  /*25a0*/  SHF.R.U32.HI R4, RZ, R5, R4 ;  /* 0x00000005ff047219 */ /* 0x000fe20000011604 */
[----:B--2---:R-:W-:Y:S01]  /*25b0*/  IMAD.HI.U32 R3, R9, R3, RZ ;  /* 0x0000000309037227 */ /* 0x004fe200078e00ff */
[----:B------:R-:W-:-:S04]  /*25c0*/  ISETP.NE.AND P0, PT, R2, 0x1, PT ;  /* 0x000000010200780c */ /* 0x000fc80003f05270 */
[----:B----4-:R-:W-:-:S04]  /*25d0*/  SHF.R.U32.HI R3, RZ, R6, R3 ;  /* 0x00000006ff037219 */ /* 0x010fc80000011603 */
[----:B------:R-:W-:Y:S02]  /*25e0*/  SEL R3, R9, R3, !P0 ;  /* 0x0000000309037207 */ /* 0x000fe40004000000 */
[----:B---3--:R-:W-:-:S04]  /*25f0*/  ISETP.NE.AND P1, PT, R7, 0x1, PT ;  /* 0x000000010700780c */ /* 0x008fc80003f25270 */
[----:B------:R-:W-:-:S05]  /*2600*/  SEL R4, R10, R4, !P1 ;  /* 0x000000040a047207 */ /* 0x000fca0004800000 */
[----:B------:R-:W-:Y:S02]  /*2610*/  IMAD.IADD R5, R3, 0x1, -R4 ;  /* 0x0000000103057824 */ /* 0x000fe400078e0a04 */
[----:B------:R-:W-:Y:S02]  /*2620*/  IMAD.IADD R3, R4, 0x1, -R3 ;  /* 0x0000000104037824 */ /* 0x000fe400078e0a03 */
[----:B------:R-:W-:Y:S02]  /*2630*/  IMAD R10, R5, R7, R10 ;  /* 0x00000007050a7224 */ /* 0x000fe400078e020a */
[----:B------:R-:W-:-:S07]  /*2640*/  IMAD R9, R3, R2, R9 ;  /* 0x0000000203097224 */ /* 0x000fce00078e0209 */
.L_x_42:
[----:B------:R-:W-:Y:S01]  /*2650*/  VIADD R14, R14, 0x1 ;  /* 0x000000010e0e7836 */ /* 0x000fe20000000000 */
[----:B------:R-:W-:Y:S01]  /*2660*/  UPLOP3.LUT UP5, UPT, UPT, UPT, UPT, 0x80, 0x8 ;  /* 0x000000000008789c */ /* 0x000fe20003faf070 */
[----:B------:R-:W-:Y:S02]  /*2670*/  IMAD.IADD R24, R10, 0x1, R56 ;  /* 0x000000010a187824 */ /* 0x000fe400078e0238 */
[----:B------:R-:W-:Y:S01]  /*2680*/  IMAD.IADD R23, R9, 0x1, R47 ;  /* 0x0000000109177824 */ /* 0x000fe200078e022f */
[----:B------:R-:W-:-:S04]  /*2690*/  ISETP.NE.AND P0, PT, R14, 0x2, PT ;  /* 0x000000020e00780c */ /* 0x000fc80003f05270 */
[----:B------:R-:W-:Y:S02]  /*26a0*/  SEL R2, RZ, 0x1, P0 ;  /* 0x00000001ff027807 */ /* 0x000fe40000000000 */
[----:B------:R-:W-:Y:S02]  /*26b0*/  SEL R14, R14, RZ, P0 ;  /* 0x000000ff0e0e7207 */ /* 0x000fe40000000000 */
[----:B------:R-:W-:Y:S01]  /*26c0*/  LOP3.LUT R13, R13, R2, RZ, 0x3c, !PT ;  /* 0x000000020d0d7212 */ /* 0x000fe200078e3cff */
[----:B------:R-:W-:Y:S06]  /*26d0*/  @P2 BRA `(.L_x_43) ;  /* 0xfffffff000602947 */ /* 0x000fec000383ffff */
[----:B------:R-:W-:Y:S01]  /*26e0*/  UIADD3 UR6, UPT, UPT, UR6, 0x68, URZ ;  /* 0x0000006806067890 */ /* 0x000fe2000fffe0ff */
[----:B------:R-:W-:-:S03]  /*26f0*/  SHF.L.U32 R2, R15, 0x1f, RZ ;  /* 0x0000001f0f027819 */ /* 0x000fc600000006ff */
[----:B------:R-:W-:-:S09]  /*2700*/  ULEA UR4, UR23, UR6, 0x3 ;  /* 0x0000000617047291 */ /* 0x000fd2000f8e18ff */
[----:B------:R-:W1:Y:S02]  /*2710*/  SYNCS.PHASECHK.TRANS64.TRYWAIT P0, [UR4], R2 ;  /* 0x00000002ff0075a7 */ /* 0x000e640008001104 */
[----:B-1----:R-:W-:Y:S05]  /*2720*/  @!P0 BRA `(.L_x_44) ;  /* 0x0000006800648947 */ /* 0x002fea0003800000 */
.L_x_197:
[----:B------:R-:W-:-:S04]  /*2730*/  UIADD3 UR5, UPT, UPT, UR23, 0x1, URZ ;  /* 0x0000000117057890 */ /* 0x000fc8000fffe0ff */
[----:B------:R-:W-:-:S04]  /*2740*/  UISETP.NE.AND UP0, UPT, UR5, 0xd, UPT ;  /* 0x0000000d0500788c */ /* 0x000fc8000bf05270 */
[----:B------:R-:W-:Y:S02]  /*2750*/  USEL UR7, URZ, 0x1, UP0 ;  /* 0x00000001ff077887 */ /* 0x000fe40008000000 */
[----:B------:R-:W-:-:S04]  /*2760*/  USEL UR5, UR5, URZ, UP0 ;  /* 0x000000ff05057287 */ /* 0x000fc80008000000 */
[----:B------:R-:W-:Y:S01]  /*2770*/  ULEA UR4, UR5, UR6, 0x3 ;  /* 0x0000000605047291 */ /* 0x000fe2000f8e18ff */
[----:B-1----:R-:W-:-:S04]  /*2780*/  LOP3.LUT R2, R15, UR7, RZ, 0x3c, !PT ;  /* 0x000000070f027c12 */ /* 0x002fc8000f8e3cff */
[----:B------:R-:W-:-:S04]  /*2790*/  SHF.L.U32 R3, R2, 0x1f, RZ ;  /* 0x0000001f02037819 */ /* 0x000fc800000006ff */
[----:B------:R-:W1:Y:S02]  /*27a0*/  SYNCS.PHASECHK.TRANS64.TRYWAIT P0, [UR4], R3 ;  /* 0x00000003ff0075a7 */ /* 0x000e640008001104 */
[----:B-1----:R-:W-:Y:S05]  /*27b0*/  @!P0 BRA `(.L_x_45) ;  /* 0x0000006800588947 */ /* 0x002fea0003800000 */
.L_x_199:
[----:B------:R-:W-:-:S04]  /*27c0*/  UIADD3 UR5, UPT, UPT, UR5, 0x1, URZ ;  /* 0x0000000105057890 */ /* 0x000fc8000fffe0ff */
[----:B------:R-:W-:-:S04]  /*27d0*/  UISETP.NE.AND UP0, UPT, UR5, 0xd, UPT ;  /* 0x0000000d0500788c */ /* 0x000fc8000bf05270 */
[----:B------:R-:W-:Y:S02]  /*27e0*/  USEL UR7, URZ, 0x1, UP0 ;  /* 0x00000001ff077887 */ /* 0x000fe40008000000 */
[----:B------:R-:W-:-:S04]  /*27f0*/  USEL UR5, UR5, URZ, UP0 ;  /* 0x000000ff05057287 */ /* 0x000fc80008000000 */
[----:B------:R-:W-:Y:S01]  /*2800*/  ULEA UR4, UR5, UR6, 0x3 ;  /* 0x0000000605047291 */ /* 0x000fe2000f8e18ff */
[----:B------:R-:W-:-:S04]  /*2810*/  LOP3.LUT R2, R2, UR7, RZ, 0x3c, !PT ;  /* 0x0000000702027c12 */ /* 0x000fc8000f8e3cff */
[----:B-1----:R-:W-:-:S04]  /*2820*/  SHF.L.U32 R3, R2, 0x1f, RZ ;  /* 0x0000001f02037819 */ /* 0x002fc800000006ff */
[----:B------:R-:W1:Y:S02]  /*2830*/  SYNCS.PHASECHK.TRANS64.TRYWAIT P0, [UR4], R3 ;  /* 0x00000003ff0075a7 */ /* 0x000e640008001104 */
[----:B-1----:R-:W-:Y:S05]  /*2840*/  @!P0 BRA `(.L_x_46) ;  /* 0x00000068004c8947 */ /* 0x002fea0003800000 */
.L_x_201:
        /* <DEDUP_REMOVED lines=9> */
.L_x_203:
        /* <DEDUP_REMOVED lines=9> */
.L_x_205:
        /* <DEDUP_REMOVED lines=9> */
.L_x_207:
        /* <DEDUP_REMOVED lines=9> */
.L_x_209:
        /* <DEDUP_REMOVED lines=9> */
.L_x_211:
        /* <DEDUP_REMOVED lines=9> */
.L_x_213:
        /* <DEDUP_REMOVED lines=9> */
.L_x_215:
        /* <DEDUP_REMOVED lines=9> */
.L_x_217:
        /* <DEDUP_REMOVED lines=9> */
.L_x_219:
[----:B------:R-:W-:-:S04]  /*2d60*/  UIADD3 UR5, UPT, UPT, UR5, 0x1, URZ ;  /* 0x0000000105057890 */ /* 0x000fc8000fffe0ff */
[----:B------:R-:W-:-:S04]  /*2d70*/  UISETP.NE.AND UP0, UPT, UR5, 0xd, UPT ;  /* 0x0000000d0500788c */ /* 0x000fc8000bf05270 */
[----:B------:R-:W-:Y:S02]  /*2d80*/  USEL UR4, URZ, 0x1, UP0 ;  /* 0x00000001ff047887 */ /* 0x000fe40008000000 */
[----:B------:R-:W-:-:S04]  /*2d90*/  USEL UR5, UR5, URZ, UP0 ;  /* 0x000000ff05057287 */ /* 0x000fc80008000000 */
[----:B------:R-:W-:Y:S01]  /*2da0*/  ULEA UR5, UR5, UR6, 0x3 ;  /* 0x0000000605057291 */ /* 0x000fe2000f8e18ff */
[----:B------:R-:W-:-:S04]  /*2db0*/  LOP3.LUT R2, R2, UR4, RZ, 0x3c, !PT ;  /* 0x0000000402027c12 */ /* 0x000fc8000f8e3cff */
[----:B------:R-:W-:Y:S01]  /*2dc0*/  SHF.L.U32 R2, R2, 0x1f, RZ ;  /* 0x0000001f02027819 */ /* 0x000fe200000006ff */
[----:B-1-3--:R-:W-:-:S07]  /*2dd0*/  IMAD.U32 R0, RZ, RZ, UR5 ;  /* 0x00000005ff007e24 */ /* 0x00afce000f8e00ff */
.L_x_56:
[----:B-1----:R1:W2:Y:S02]  /*2de0*/  SYNCS.PHASECHK.TRANS64.TRYWAIT P0, [R0+URZ], R2 ;  /* 0x00000002000075a7 */ /* 0x0022a400080011ff */
[----:B--2---:R-:W-:Y:S05]  /*2df0*/  @!P0 NANOSLEEP.SYNCS 0x989680 ;  /* 0x009896800000895d */ /* 0x004fea0003900000 */
[----:B------:R-:W2:Y:S02]  /*2e00*/  @!P0 SYNCS.PHASECHK.TRANS64 P0, [R0+URZ], R2 ;  /* 0x00000002000085a7 */ /* 0x000ea400080010ff */
[----:B--2---:R-:W-:Y:S05]  /*2e10*/  @P0 EXIT ;  /* 0x000000000000094d */ /* 0x004fea0003800000 */
[----:B------:R-:W-:Y:S05]  /*2e20*/  BRA `(.L_x_56) ;  /* 0xfffffffc00ec7947 */ /* 0x000fea000383ffff */
.L_x_23:
[----:B------:R-:W-:-:S04]  /*2e30*/  UISETP.NE.AND UP1, UPT, UR37, URZ, UPT ;  /* 0x000000ff2500728c */ /* 0x000fc8000bf25270 */
[----:B------:R-:W-:-:S09]  /*2e40*/  UISETP.NE.OR UP1, UPT, UR10, 0x1, UP1 ;  /* 0x000000010a00788c */ /* 0x000fd20008f25670 */
[----:B------:R-:W-:Y:S05]  /*2e50*/  BRA.U UP1, `(.L_x_57) ;  /* 0x00000005014c7547 */ /* 0x000fea000b800000 */
[----:B------:R-:W-:Y:S01]  /*2e60*/  HFMA2 R11, -RZ, RZ, 0, 0 ;  /* 0x00000000ff0b7431 */ /* 0x000fe200000001ff */
[----:B------:R-:W-:Y:S01]  /*2e70*/  ISETP.GE.U32.AND P2, PT, R10, 0x2, PT ;  /* 0x000000020a00780c */ /* 0x000fe20003f46070 */
[----:B------:R-:W-:Y:S01]  /*2e80*/  IMAD.MOV.U32 R12, RZ, RZ, 0x1 ;  /* 0x00000001ff0c7424 */ /* 0x000fe200078e00ff */
[----:B------:R-:W-:Y:S01]  /*2e90*/  CS2R R8, SRZ ;  /* 0x0000000000087805 */ /* 0x000fe2000001ff00 */
[----:B------:R-:W-:Y:S01]  /*2ea0*/  IMAD.MOV.U32 R3, RZ, RZ, RZ ;  /* 0x000000ffff037224 */ /* 0x000fe200078e00ff */
[----:B------:R-:W-:Y:S01]  /*2eb0*/  UMOV UR4, 0x400 ;  /* 0x0000040000047882 */ /* 0x000fe20000000000 */
[----:B------:R-:W-:Y:S01]  /*2ec0*/  UMOV UR6, URZ ;  /* 0x000000ff00067c82 */ /* 0x000fe20008000000 */
[----:B------:R-:W-:-:S12]  /*2ed0*/  ULEA UR37, UR37, UR4, 0x18 ;  /* 0x0000000425257291 */ /* 0x000fd8000f8ec0ff */
.L_x_61:
[----:B------:R-:W-:Y:S02]  /*2ee0*/  LEA R0, R3, UR37, 0x3 ;  /* 0x0000002503007c11 */ /* 0x000fe4000f8e18ff */
[----:B------:R-:W-:-:S03]  /*2ef0*/  SHF.L.U32 R4, R8, 0x1f, RZ ;  /* 0x0000001f08047819 */ /* 0x000fc600000006ff */
[----:B------:R-:W-:Y:S01]  /*2f00*/  VIADD R5, R0, 0x190 ;  /* 0x0000019000057836 */ /* 0x000fe20000000000 */
[----:B------:R-:W1:Y:S02]  /*2f10*/  SYNCS.PHASECHK.TRANS64.TRYWAIT P0, [R0+URZ+0x180], R4 ;  /* 0x00018004000075a7 */ /* 0x000e6400080011ff */
[----:B-1----:R-:W-:Y:S05]  /*2f20*/  @!P0 BRA `(.L_x_58) ;  /* 0x0000006400848947 */ /* 0x002fea0003800000 */
.L_x_220:
[----:B------:R-:W-:Y:S01]  /*2f30*/  ULEA UR5, UR6, UR37, 0x3 ;  /* 0x0000002506057291 */ /* 0x000fe2000f8e18ff */
[----:B-1----:R-:W-:Y:S01]  /*2f40*/  PRMT R0, RZ, 0x654, R5 ;  /* 0x00000654ff007816 */ /* 0x002fe20000000005 */
[----:B------:R-:W-:Y:S01]  /*2f50*/  @!P2 IMAD.MOV.U32 R4, RZ, RZ, 0x10 ;  /* 0x00000010ff04a424 */ /* 0x000fe200078e00ff */
[----:B------:R-:W-:Y:S01]  /*2f60*/  SHF.L.U32 R5, R12, 0x1f, RZ ;  /* 0x0000001f0c057819 */ /* 0x000fe200000006ff */
[----:B------:R-:W-:Y:S01]  /*2f70*/  UIADD3 UR4, UPT, UPT, UR5, 0x120, URZ ;  /* 0x0000012005047890 */ /* 0x000fe2000fffe0ff */
[----:B------:R1:W-:Y:S05]  /*2f80*/  SYNCS.ARRIVE.TRANS64.RED.A1T0 RZ, [R0+URZ], RZ ;  /* 0x000000ff00ff79a7 */ /* 0x0003ea00081004ff */
[----:B------:R-:W-:Y:S01]  /*2f90*/  IMAD.U32 R6, RZ, RZ, UR4 ;  /* 0x00000004ff067e24 */ /* 0x000fe2000f8e00ff */
[----:B------:R-:W2:Y:S04]  /*2fa0*/  SYNCS.PHASECHK.TRANS64.TRYWAIT P0, [UR5+0x130], R5 ;  /* 0x00013005ff0075a7 */ /* 0x000ea80008001105 */
[----:B------:R-:W-:Y:S01]  /*2fb0*/  PRMT R6, R10, 0x654, R6 ;  /* 0x000006540a067816 */ /* 0x000fe20000000006 */
[----:B-12---:R-:W-:Y:S06]  /*2fc0*/  @!P0 BRA `(.L_x_59) ;  /* 0x0000006400708947 */ /* 0x006fec0003800000 */
.L_x_222:
[----:B------:R-:W-:Y:S01]  /*2fd0*/  ULEA UR4, UR6, UR37, 0x4 ;  /* 0x0000002506047291 */ /* 0x000fe2000f8e20ff */
[----:B------:R-:W-:Y:S01]  /*2fe0*/  SEL R2, R6, R2, !P2 ;  /* 0x0000000206027207 */ /* 0x000fe20005000000 */
[----:B------:R-:W-:Y:S01]  /*2ff0*/  UIADD3 UR5, UPT, UPT, UR5, 0x120, URZ ;  /* 0x0000012005057890 */ /* 0x000fe2000fffe0ff */
[----:B-1----:R-:W-:Y:S01]  /*3000*/  LEA R0, R11, UR37, 0x3 ;  /* 0x000000250b007c11 */ /* 0x002fe2000f8e18ff */
[----:B------:R-:W-:Y:S01]  /*3010*/  UIADD3 UR4, UPT, UPT, UR4, 0x1b0, URZ ;  /* 0x000001b004047890 */ /* 0x000fe2000fffe0ff */
[----:B------:R1:W-:Y:S01]  /*3020*/  @!P2 SYNCS.ARRIVE.TRANS64.RED RZ, [R2+URZ], R4 ;  /* 0x0000000402ffa9a7 */ /* 0x0003e200080004ff */
[----:B------:R-:W-:Y:S01]  /*3030*/  UIADD3 UR6, UPT, UPT, UR6, 0x1, URZ ;  /* 0x0000000106067890 */ /* 0x000fe2000fffe0ff */
[----:B------:R-:W-:-:S03]  /*3040*/  VIADD R3, R3, 0x1 ;  /* 0x0000000103037836 */ /* 0x000fc60000000000 */
[----:B------:R-:W-:Y:S02]  /*3050*/  UISETP.NE.AND UP0, UPT, UR6, 0x2, UPT ;  /* 0x000000020600788c */ /* 0x000fe4000bf05270 */
[----:B------:R-:W-:Y:S01]  /*3060*/  ISETP.NE.AND P0, PT, R3, 0x2, PT ;  /* 0x000000020300780c */ /* 0x000fe20003f05270 */
[----:B------:R-:W-:Y:S06]  /*3070*/  UGETNEXTWORKID.BROADCAST [UR4], [UR5] ;  /* 0x00000000040073ca */ /* 0x000fec0008000100 */
[----:B------:R-:W-:Y:S02]  /*3080*/  USEL UR4, URZ, 0x1, UP0 ;  /* 0x00000001ff047887 */ /* 0x000fe40008000000 */
[----:B------:R-:W-:-:S04]  /*3090*/  USEL UR6, UR6, URZ, UP0 ;  /* 0x000000ff06067287 */ /* 0x000fc80008000000 */
[----:B------:R-:W-:Y:S02]  /*30a0*/  LOP3.LUT R12, R12, UR4, RZ, 0x3c, !PT ;  /* 0x000000040c0c7c12 */ /* 0x000fe4000f8e3cff */
[----:B-1----:R-:W-:-:S04]  /*30b0*/  SHF.L.U32 R4, R9, 0x1f, RZ ;  /* 0x0000001f09047819 */ /* 0x002fc800000006ff */
[----:B------:R-:W1:Y:S02]  /*30c0*/  SYNCS.PHASECHK.TRANS64.TRYWAIT P1, [R0+URZ+0x120], R4 ;  /* 0x00012004000075a7 */ /* 0x000e6400080211ff */
[----:B-1----:R-:W-:Y:S05]  /*30d0*/  @!P1 BRA `(.L_x_60) ;  /* 0x0000006400449947 */ /* 0x002fea0003800000 */
.L_x_223:
[----:B-1----:R-:W-:Y:S01]  /*30e0*/  LEA R4, R11, UR37, 0x4 ;  /* 0x000000250b047c11 */ /* 0x002fe2000f8e20ff */
[----:B------:R-:W-:Y:S01]  /*30f0*/  VIADD R0, R0, 0x130 ;  /* 0x0000013000007836 */ /* 0x000fe20000000000 */
[----:B------:R-:W-:Y:S01]  /*3100*/  SEL R3, R3, RZ, P0 ;  /* 0x000000ff03037207 */ /* 0x000fe20000000000 */
[----:B------:R-:W-:-:S03]  /*3110*/  VIADD R11, R11, 0x1 ;  /* 0x000000010b0b7836 */ /* 0x000fc60000000000 */
[----:B------:R-:W1:Y:S01]  /*3120*/  LDS.128 R4, [R4+0x1b0] ;  /* 0x0001b00004047984 */ /* 0x000e620000000c00 */
[----:B------:R-:W-:Y:S02]  /*3130*/  PRMT R0, RZ, 0x654, R0 ;  /* 0x00000654ff007816 */ /* 0x000fe40000000000 */
[C---:B------:R-:W-:Y:S01]  /*3140*/  ISETP.NE.AND P1, PT, R11.reuse, 0x2, PT ;  /* 0x000000020b00780c */ /* 0x040fe20003f25270 */
[----:B------:R-:W-:Y:S01]  /*3150*/  @!PT LDS RZ, [RZ] ;  /* 0x00000000fffff984 */ /* 0x000fe20000000800 */
[----:B------:R-:W-:Y:S01]  /*3160*/  @!PT LDS RZ, [RZ] ;  /* 0x00000000fffff984 */ /* 0x000fe20000000800 */
[----:B------:R-:W-:Y:S01]  /*3170*/  @!PT LDS RZ, [RZ] ;  /* 0x00000000fffff984 */ /* 0x000fe20000000800 */
[----:B------:R-:W-:Y:S01]  /*3180*/  @!PT LDS RZ, [RZ] ;  /* 0x00000000fffff984 */ /* 0x000fe20000000800 */
[----:B------:R2:W-:Y:S06]  /*3190*/  MEMBAR.ALL.CTA ;  /* 0x0000000000007992 */ /* 0x0005ec0000008000 */
[----:B--2---:R-:W2:Y:S01]  /*31a0*/  FENCE.VIEW.ASYNC.S ;  /* 0x00000000000073c6 */ /* 0x004ea20000000000 */
[----:B------:R-:W-:Y:S01]  /*31b0*/  SEL R11, R11, RZ, P1 ;  /* 0x000000ff0b0b7207 */ /* 0x000fe20000800000 */
[----:B--2---:R2:W-:Y:S01]  /*31c0*/  SYNCS.ARRIVE.TRANS64.RED.A1T0 RZ, [R0+URZ], RZ ;  /* 0x000000ff00ff79a7 */ /* 0x0045e200081004ff */
[----:B-1----:R-:W-:-:S02]  /*31d0*/  LOP3.LUT P3, RZ, R6, 0x1, RZ, 0xc0, !PT ;  /* 0x0000000106ff7812 */ /* 0x002fc4000786c0ff */
[----:B------:R-:W-:-:S04]  /*31e0*/  SEL R4, RZ, 0x1, P1 ;  /* 0x00000001ff047807 */ /* 0x000fc80000800000 */
[----:B------:R-:W-:Y:S02]  /*31f0*/  LOP3.LUT R9, R9, R4, RZ, 0x3c, !PT ;  /* 0x0000000409097212 */ /* 0x000fe400078e3cff */
[----:B--2---:R-:W-:-:S04]  /*3200*/  SEL R0, RZ, 0x1, P0 ;  /* 0x00000001ff007807 */ /* 0x004fc80000000000 */
[----:B------:R-:W-:Y:S01]  /*3210*/  LOP3.LUT R8, R8, R0, RZ, 0x3c, !PT ;  /* 0x0000000008087212 */ /* 0x000fe200078e3cff */
[----:B------:R-:W-:Y:S06]  /*3220*/  @P3 BRA `(.L_x_61) ;  /* 0xfffffffc002c3947 */ /* 0x000fec000383ffff */
[----:B------:R-:W-:Y:S01]  /*3230*/  ULEA UR5, UR6, UR37, 0x3 ;  /* 0x0000002506057291 */ /* 0x000fe2000f8e18ff */
[----:B------:R-:W-:-:S08]  /*3240*/  SHF.L.U32 R2, R12, 0x1f, RZ ;  /* 0x0000001f0c027819 */ /* 0x000fd000000006ff */
[----:B------:R-:W1:Y:S02]  /*3250*/  SYNCS.PHASECHK.TRANS64 P0, [UR5+0x130], R2 ;  /* 0x00013002ff0075a7 */ /* 0x000e640008001005 */
[----:B-1----:R-:W-:Y:S05]  /*3260*/  @P0 BRA `(.L_x_62) ;  /* 0x0000000000080947 */ /* 0x002fea0003800000 */
[----:B------:R-:W1:Y:S02]  /*3270*/  SYNCS.PHASECHK.TRANS64.TRYWAIT P0, [UR5+0x130], R2 ;  /* 0x00013002ff0075a7 */ /* 0x000e640008001105 */
[----:B-1----:R-:W-:Y:S05]  /*3280*/  @!P0 BRA `(.L_x_63) ;  /* 0x0000006000ec8947 */ /* 0x002fea0003800000 */
.L_x_62:
[----:B------:R-:W-:-:S04]  /*3290*/  UIADD3 UR4, UPT, UPT, UR6, 0x1, URZ ;  /* 0x0000000106047890 */ /* 0x000fc8000fffe0ff */
[----:B------:R-:W-:-:S04]  /*32a0*/  UISETP.NE.AND UP0, UPT, UR4, 0x2, UPT ;  /* 0x000000020400788c */ /* 0x000fc8000bf05270 */
[----:B------:R-:W-:Y:S02]  /*32b0*/  USEL UR7, URZ, 0x1, UP0 ;  /* 0x00000001ff077887 */ /* 0x000fe40008000000 */
[----:B------:R-:W-:-:S04]  /*32c0*/  USEL UR4, UR4, URZ, UP0 ;  /* 0x000000ff04047287 */ /* 0x000fc80008000000 */
[----:B------:R-:W-:Y:S01]  /*32d0*/  ULEA UR4, UR4, UR37, 0x3 ;  /* 0x0000002504047291 */ /* 0x000fe2000f8e18ff */
[----:B-1----:R-:W-:-:S04]  /*32e0*/  LOP3.LUT R2, R12, UR7, RZ, 0x3c, !PT ;  /* 0x000000070c027c12 */ /* 0x002fc8000f8e3cff */
[----:B------:R-:W-:-:S04]  /*32f0*/  SHF.L.U32 R0, R2, 0x1f, RZ ;  /* 0x0000001f02007819 */ /* 0x000fc800000006ff */
[----:B------:R-:W1:Y:S02]  /*3300*/  SYNCS.PHASECHK.TRANS64 P0, [UR4+0x130], R0 ;  /* 0x00013000ff0075a7 */ /* 0x000e640008001004 */
[----:B-1----:R-:W-:Y:S05]  /*3310*/  @P0 EXIT ;  /* 0x000000000000094d */ /* 0x002fea0003800000 */
[----:B------:R-:W-:Y:S02]  /*3320*/  SHF.L.U32 R2, R2, 0x1f, RZ ;  /* 0x0000001f02027819 */ /* 0x000fe400000006ff */
[----:B------:R-:W-:-:S07]  /*3330*/  MOV R0, UR4 ;  /* 0x0000000400007c02 */ /* 0x000fce0008000f00 */
.L_x_64:
[----:B-1----:R1:W2:Y:S02]  /*3340*/  SYNCS.PHASECHK.TRANS64.TRYWAIT P0, [R0+URZ+0x130], R2 ;  /* 0x00013002000075a7 */ /* 0x0022a400080011ff */
[----:B--2---:R-:W-:Y:S05]  /*3350*/  @!P0 NANOSLEEP.SYNCS 0x989680 ;  /* 0x009896800000895d */ /* 0x004fea0003900000 */
[----:B------:R-:W2:Y:S02]  /*3360*/  @!P0 SYNCS.PHASECHK.TRANS64 P0, [R0+URZ+0x130], R2 ;  /* 0x00013002000085a7 */ /* 0x000ea400080010ff */
[----:B--2---:R-:W-:Y:S05]  /*3370*/  @P0 EXIT ;  /* 0x000000000000094d */ /* 0x004fea0003800000 */
[----:B------:R-:W-:Y:S05]  /*3380*/  BRA `(.L_x_64) ;  /* 0xfffffffc00ec7947 */ /* 0x000fea000383ffff */
.L_x_57:
[----:B------:R-:W-:Y:S05]  /*3390*/  BRA.U UP4, `(.L_x_65) ;  /* 0x0000001104d87547 */ /* 0x000fea000b800000 */
[----:B------:R-:W-:Y:S01]  /*33a0*/  UMOV UR6, 0x40 ;  /* 0x0000004000067882 */ /* 0x000fe20000000000 */
[----:B------:R-:W-:Y:S01]  /*33b0*/  NOP ;  /* 0x0000000000007918 */ /* 0x000fe20000000000 */
[----:B------:R-:W-:Y:S01]  /*33c0*/  ULEA UR6, UR37, UR6, 0x18 ;  /* 0x0000000625067291 */ /* 0x000fe2000f8ec0ff */
[----:B------:R-:W-:Y:S02]  /*33d0*/  UMOV UR7, 0x400 ;  /* 0x0000040000077882 */ /* 0x000fe40000000000 */
[----:B------:R-:W-:-:S06]  /*33e0*/  ULEA UR37, UR37, UR7, 0x18 ;  /* 0x0000000725257291 */ /* 0x000fcc000f8ec0ff */
[----:B------:R-:W1:Y:S02]  /*33f0*/  LDS.U8 R2, [UR6+0x1c] ;  /* 0x00001c06ff027984 */ /* 0x000e640008000000 */
[----:B-1----:R-:W-:-:S13]  /*3400*/  ISETP.NE.AND P0, PT, R2, RZ, PT ;  /* 0x000000ff0200720c */ /* 0x002fda0003f05270 */
[----:B------:R-:W-:Y:S05]  /*3410*/  @P0 BRA `(.L_x_66) ;  /* 0x0000000400080947 */ /* 0x000fea0003800000 */
[----:B------:R-:W-:Y:S02]  /*3420*/  UISETP.NE.U32.AND UP0, UPT, UR5, 0x1, UPT ;  /* 0x000000010500788c */ /* 0x000fe4000bf05070 */
[----:B------:R-:W-:-:S07]  /*3430*/  UIADD3 UR8, UPT, UPT, UR6, 0x8, URZ ;  /* 0x0000000806087890 */ /* 0x000fce000fffe0ff */
[----:B------:R-:W-:Y:S05]  /*3440*/  BRA.U !UP0, `(.L_x_67) ;  /* 0x00000001089c7547 */ /* 0x000fea000b800000 */
[----:B------:R-:W-:Y:S01]  /*3450*/  ELECT P0, URZ, PT ;  /* 0x0000000000ff782f */ /* 0x000fe20003800000 */
[----:B------:R-:W-:-:S12]  /*3460*/  BSSY B0, `(.L_x_67) ;  /* 0x0000025000007945 */ /* 0x000fd80003800000 */
[----:B------:R-:W-:Y:S05]  /*3470*/  @!P0 BRA `(.L_x_68) ;  /* 0x00000000008c8947 */ /* 0x000fea0003800000 */
[----:B------:R-:W-:-:S05]  /*3480*/  UMOV UR7, 0x10 ;  /* 0x0000001000077882 */ /* 0x000fca0000000000 */
[----:B------:R-:W-:Y:S04]  /*3490*/  DEPBAR.LE SB1, 0x36 ;  /* 0x00009d800000791a */ /* 0x000fe80000000000 */
[----:B------:R-:W1:Y:S02]  /*34a0*/  UTCATOMSWS.2CTA.FIND_AND_SET.ALIGN UP1, UR7, UR7 ;  /* 0x00000007000775e3 */ /* 0x000e640008220800 */
[----:B-1----:R-:W-:Y:S01]  /*34b0*/  MOV R10, UR7 ;  /* 0x00000007000a7c02 */ /* 0x002fe20008000f00 */
[----:B------:R-:W-:Y:S06]  /*34c0*/  BRA.U UP1, `(.L_x_69) ;  /* 0x0000000101187547 */ /* 0x000fec000b800000 */
.L_x_70:
[----:B------:R-:W-:Y:S05]  /*34d0*/  NANOSLEEP 0x64 ;  /* 0x000000640000795d */ /* 0x000fea0003800000 */
[----:B------:R-:W-:-:S05]  /*34e0*/  UMOV UR7, 0x10 ;  /* 0x0000001000077882 */ /* 0x000fca0000000000 */
[----:B------:R-:W-:Y:S04]  /*34f0*/  DEPBAR.LE SB1, 0x36 ;  /* 0x00009d800000791a */ /* 0x000fe80000000000 */
[----:B------:R-:W1:Y:S02]  /*3500*/  UTCATOMSWS.2CTA.FIND_AND_SET.ALIGN UP1, UR7, UR7 ;  /* 0x00000007000775e3 */ /* 0x000e640008220800 */
[----:B-1----:R-:W-:Y:S01]  /*3510*/  MOV R10, UR7 ;  /* 0x00000007000a7c02 */ /* 0x002fe20008000f00 */
[----:B------:R-:W-:Y:S05]  /*3520*/  BRA.U !UP1, `(.L_x_70) ;  /* 0xfffffffd09e87547 */ /* 0x000fea000b83ffff */
.L_x_69:
[----:B------:R-:W1:Y:S01]  /*3530*/  LDS R5, [UR6+0x10] ;  /* 0x00001006ff057984 */ /* 0x000e620008000800 */
[----:B------:R-:W-:Y:S01]  /*3540*/  IMAD.U32 R3, RZ, RZ, UR37 ;  /* 0x00000025ff037e24 */ /* 0x000fe2000f8e00ff */
[----:B------:R-:W-:-:S03]  /*3550*/  MOV R2, UR4 ;  /* 0x0000000400027c02 */ /* 0x000fc60008000f00 */
[----:B------:R-:W-:Y:S01]  /*3560*/  VIADD R3, R3, 0x1d0 ;  /* 0x000001d003037836 */ /* 0x000fe20000000000 */
[----:B-1----:R-:W-:-:S04]  /*3570*/  SHF.L.U32 R5, R5, 0x1f, RZ ;  /* 0x0000001f05057819 */ /* 0x002fc800000006ff */
[----:B------:R-:W1:Y:S02]  /*3580*/  SYNCS.PHASECHK.TRANS64.TRYWAIT P0, [UR6+0x8], R5 ;  /* 0x00000805ff0075a7 */ /* 0x000e640008001106 */
[----:B-1----:R-:W-:Y:S05]  /*3590*/  @P0 BRA `(.L_x_71) ;  /* 0x0000000000080947 */ /* 0x002fea0003800000 */
[----:B------:R-:W1:Y:S02]  /*35a0*/  SYNCS.PHASECHK.TRANS64.TRYWAIT P0, [UR6+0x8], R5 ;  /* 0x00000805ff0075a7 */ /* 0x000e640008001106 */
[----:B-1----:R-:W-:Y:S05]  /*35b0*/  @!P0 BRA `(.L_x_72) ;  /* 0x0000006000388947 */ /* 0x002fea0003800000 */
.L_x_71:
[----:B-1----:R-:W-:Y:S01]  /*35c0*/  HFMA2 R4, -RZ, RZ, 0, 5.9604644775390625e-08 ;  /* 0x00000001ff047431 */ /* 0x002fe200000001ff */
[----:B------:R-:W-:Y:S01]  /*35d0*/  UPRMT UR7, UR4, 0x654, UR8 ;  /* 0x0000065404077896 */ /* 0x000fe20008000008 */
[----:B------:R-:W-:Y:S01]  /*35e0*/  IMAD.MOV.U32 R7, RZ, RZ, 0xffff ;  /* 0x0000ffffff077424 */ /* 0x000fe200078e00ff */
[----:B------:R-:W-:Y:S01]  /*35f0*/  PRMT R2, R2, 0x654, R3 ;  /* 0x0000065402027816 */ /* 0x000fe20000000003 */
[----:B------:R-:W-:Y:S02]  /*3600*/  IMAD.MOV.U32 R5, RZ, RZ, 0x4 ;  /* 0x00000004ff057424 */ /* 0x000fe400078e00ff */
[----:B------:R-:W-:Y:S01]  /*3610*/  IMAD.SHL.U32 R9, R10, 0x20, RZ ;  /* 0x000000200a097824 */ /* 0x000fe200078e00ff */
[----:B------:R-:W-:Y:S02]  /*3620*/  MOV R3, UR7 ;  /* 0x0000000700037c02 */ /* 0x000fe40008000f00 */
[-C--:B------:R-:W-:Y:S01]  /*3630*/  SHF.L.U32 R7, R7, R10.reuse, RZ ;  /* 0x0000000a07077219 */ /* 0x080fe200000006ff */
[----:B------:R1:W-:Y:S01]  /*3640*/  SYNCS.ARRIVE.TRANS64.RED RZ, [UR7], R5 ;  /* 0x00000005ffff79a7 */ /* 0x0003e20008000407 */
[----:B------:R-:W-:Y:S01]  /*3650*/  SHF.L.U32 R6, R4, R10, RZ ;  /* 0x0000000a04067219 */ /* 0x000fe200000006ff */
[----:B------:R1:W-:Y:S04]  /*3660*/  STS [UR37+0x1d0], R9 ;  /* 0x0001d009ff007988 */ /* 0x0003e80008000825 */
[----:B------:R1:W-:Y:S04]  /*3670*/  STAS [R2.64], R10 ;  /* 0x0000000a02007dbd */ /* 0x0003e8000c0008ff */
[----:B------:R1:W-:Y:S04]  /*3680*/  ATOMS.OR RZ, [UR6+0x14], R7 ;  /* 0x00001407ffff798c */ /* 0x0003e8000b000006 */
[----:B------:R1:W-:Y:S04]  /*3690*/  ATOMS.OR RZ, [UR6+0x18], R6 ;  /* 0x00001806ffff798c */ /* 0x0003e8000b000006 */
[----:B------:R1:W-:Y:S02]  /*36a0*/  ATOMS.XOR RZ, [UR6+0x10], R4 ;  /* 0x00001004ffff798c */ /* 0x0003e4000b800006 */
.L_x_68:
[----:B------:R-:W-:Y:S05]  /*36b0*/  BSYNC B0 ;  /* 0x0000000000007941 */ /* 0x000fea0003800000 */
.L_x_67:
[----:B------:R-:W-:Y:S05]  /*36c0*/  BRA.U UP0, `(.L_x_73) ;  /* 0x00000001006c7547 */ /* 0x000fea000b800000 */
[----:B------:R-:W-:-:S03]  /*36d0*/  UMOV UR7, 0xffffffff ;  /* 0xffffffff00077882 */ /* 0x000fc60000000000 */
[----:B------:R-:W-:Y:S05]  /*36e0*/  BRA.DIV UR7, `(.L_x_74) ;  /* 0x0000006207047947 */ /* 0x000fea000b800000 */
[----:B------:R-:W-:-:S13]  /*36f0*/  ELECT P6, URZ, PT ;  /* 0x0000000000ff782f */ /* 0x000fda00038c0000 */
.L_x_227:
[----:B------:R-:W-:Y:S05]  /*3700*/  @!P6 BRA `(.L_x_73) ;  /* 0x00000000005ce947 */ /* 0x000fea0003800000 */
[----:B-1----:R-:W1:Y:S02]  /*3710*/  LDS R3, [UR6+0x10] ;  /* 0x00001006ff037984 */ /* 0x002e640008000800 */
[----:B-1----:R-:W-:-:S04]  /*3720*/  SHF.L.U32 R3, R3, 0x1f, RZ ;  /* 0x0000001f03037819 */ /* 0x002fc800000006ff */
[----:B------:R-:W1:Y:S02]  /*3730*/  SYNCS.PHASECHK.TRANS64.TRYWAIT P0, [UR6+0x8], R3 ;  /* 0x00000803ff0075a7 */ /* 0x000e640008001106 */
[----:B-1----:R-:W-:Y:S05]  /*3740*/  @P0 BRA `(.L_x_75) ;  /* 0x0000000000080947 */ /* 0x002fea0003800000 */
[----:B------:R-:W1:Y:S02]  /*3750*/  SYNCS.PHASECHK.TRANS64.TRYWAIT P0, [UR6+0x8], R3 ;  /* 0x00000803ff0075a7 */ /* 0x000e640008001106 */
[----:B-1----:R-:W-:Y:S05]  /*3760*/  @!P0 BRA `(.L_x_76) ;  /* 0x0000006000048947 */ /* 0x002fea0003800000 */
.L_x_75:
[----:B------:R-:W2:Y:S01]  /*3770*/  LDS R5, [UR37+0x1d0] ;  /* 0x0001d025ff057984 */ /* 0x000ea20008000800 */
[----:B-1----:R-:W-:Y:S02]  /*3780*/  HFMA2 R2, -RZ, RZ, 0, 5.9604644775390625e-08 ;  /* 0x00000001ff027431 */ /* 0x002fe400000001ff */
[----:B------:R-:W-:Y:S01]  /*3790*/  IMAD.MOV.U32 R3, RZ, RZ, 0xffff ;  /* 0x0000ffffff037424 */ /* 0x000fe200078e00ff */
[----:B------:R-:W-:Y:S01]  /*37a0*/  UPRMT UR7, UR4, 0x654, UR8 ;  /* 0x0000065404077896 */ /* 0x000fe20008000008 */
[----:B--2---:R-:W-:-:S03]  /*37b0*/  IMAD.SHL.U32 R4, R5, 0x20, RZ ;  /* 0x0000002005047824 */ /* 0x004fc600078e00ff */
[-C--:B------:R-:W-:Y:S02]  /*37c0*/  SHF.L.U32 R3, R3, R5.reuse, RZ ;  /* 0x0000000503037219 */ /* 0x080fe400000006ff */
[----:B------:R-:W-:Y:S01]  /*37d0*/  SHF.L.U32 R5, R2, R5, RZ ;  /* 0x0000000502057219 */ /* 0x000fe200000006ff */
[----:B------:R2:W-:Y:S04]  /*37e0*/  STS [UR37+0x1d0], R4 ;  /* 0x0001d004ff007988 */ /* 0x0005e80008000825 */
[----:B------:R2:W-:Y:S04]  /*37f0*/  ATOMS.OR RZ, [UR6+0x14], R3 ;  /* 0x00001403ffff798c */ /* 0x0005e8000b000006 */
[----:B------:R2:W-:Y:S01]  /*3800*/  ATOMS.OR RZ, [UR6+0x18], R5 ;  /* 0x00001805ffff798c */ /* 0x0005e2000b000006 */
[----:B------:R-:W-:Y:S03]  /*3810*/  SYNCS.ARRIVE.TRANS64.RED.A1T0 RZ, [UR7], RZ ;  /* 0x000000ffffff79a7 */ /* 0x000fe60008100407 */
[----:B------:R2:W-:Y:S01]  /*3820*/  ATOMS.XOR RZ, [UR6+0x10], R2 ;  /* 0x00001002ffff798c */ /* 0x0005e2000b800006 */
[----:B------:R-:W-:Y:S05]  /*3830*/  BRA `(.L_x_73) ;  /* 0x0000000000107947 */ /* 0x000fea0003800000 */
.L_x_66:
[----:B------:R-:W-:-:S05]  /*3840*/  MOV R2, 0xffffffff ;  /* 0xffffffff00027802 */ /* 0x000fca0000000f00 */
[----:B------:R1:W-:Y:S02]  /*3850*/  STS [UR37+0x1d0], R2 ;  /* 0x0001d002ff007988 */ /* 0x0003e40008000825 */
[----:B-1----:R-:W-:Y:S02]  /*3860*/  MOV R2, 0x3880 ;  /* 0x0000388000027802 */ /* 0x002fe40000000f00 */
[----:B-----5:R-:W-:Y:S05]  /*3870*/  CALL.REL.NOINC `($__internal_1_$__cuda_sm10x_tcgen05_guardrail_trap_phase_invalid_during_alloc) ;  /* 0x0000006400987944 */ /* 0x020fea0003c00000 */
.L_x_73:
[----:B------:R-:W-:Y:S05]  /*3880*/  WARPSYNC.ALL ;  /* 0x0000000000007948 */ /* 0x000fea0003800000 */
[----:B------:R-:W3:Y:S01]  /*3890*/  S2UR UR7, SR_CgaCtaId ;  /* 0x00000000000779c3 */ /* 0x000ee20000008800 */
[----:B------:R-:W-:Y:S01]  /*38a0*/  UMOV UR6, 0x400 ;  /* 0x0000040000067882 */ /* 0x000fe20000000000 */
[----:B------:R-:W-:-:S06]  /*38b0*/  NOP ;  /* 0x0000000000007918 */ /* 0x000fcc0000000000 */
[----:B------:R-:W-:Y:S06]  /*38c0*/  BAR.ARV 0x6, 0xa0 ;  /* 0x0182800000007b1d */ /* 0x000fec0000002000 */
[----:B------:R-:W4:Y:S01]  /*38d0*/  LDCU UR8, c[0x0][0x38c] ;  /* 0x00007180ff0877ac */ /* 0x000f220008000800 */
[----:B------:R-:W-:Y:S01]  /*38e0*/  LOP3.LUT R0, R0, 0xffff, RZ, 0xc0, !PT ;  /* 0x0000ffff00007812 */ /* 0x000fe200078ec0ff */
[----:B-1----:R-:W-:Y:S01]  /*38f0*/  IMAD.MOV.U32 R9, RZ, RZ, 0x1 ;  /* 0x00000001ff097424 */ /* 0x002fe200078e00ff */
[----:B------:R-:W-:Y:S01]  /*3900*/  LOP3.LUT R8, R8, 0xffff, RZ, 0xc0, !PT ;  /* 0x0000ffff08087812 */ /* 0x000fe200078ec0ff */
[----:B------:R-:W-:Y:S01]  /*3910*/  UMOV UR19, URZ ;  /* 0x000000ff00137c82 */ /* 0x000fe20008000000 */
[----:B------:R-:W-:Y:S01]  /*3920*/  R2UR UR11, R0 ;  /* 0x00000000000b72ca */ /* 0x000fe200000e0000 */
[----:B------:R-:W-:Y:S01]  /*3930*/  UMOV UR18, URZ ;  /* 0x000000ff00127c82 */ /* 0x000fe20008000000 */
[----:B------:R-:W-:Y:S01]  /*3940*/  R2UR UR12, R8 ;  /* 0x00000000080c72ca */ /* 0x000fe200000e0000 */
[----:B------:R-:W-:Y:S01]  /*3950*/  IMAD.MOV.U32 R8, RZ, RZ, RZ ;  /* 0x000000ffff087224 */ /* 0x000fe200078e00ff */
[----:B------:R-:W-:Y:S01]  /*3960*/  UMOV UR17, URZ ;  /* 0x000000ff00117c82 */ /* 0x000fe20008000000 */
[----:B---3--:R-:W-:-:S02]  /*3970*/  ULEA UR7, UR7, UR6, 0x18 ;  /* 0x0000000607077291 */ /* 0x008fc4000f8ec0ff */
[----:B------:R-:W-:Y:S02]  /*3980*/  UISETP.NE.AND UP2, UPT, UR5, URZ, UPT ;  /* 0x000000ff0500728c */ /* 0x000fe4000bf45270 */
[----:B------:R-:W-:Y:S02]  /*3990*/  UIADD3 UR13, UPT, UPT, UR7, 0x4300, URZ ;  /* 0x00004300070d7890 */ /* 0x000fe4000fffe0ff */
[----:B------:R-:W-:Y:S02]  /*39a0*/  UIADD3 UR14, UPT, UPT, UR7, 0x1e300, URZ ;  /* 0x0001e300070e7890 */ /* 0x000fe4000fffe0ff */
[----:B----4-:R-:W-:Y:S01]  /*39b0*/  UIADD3 UR8, UPT, UPT, UR8, 0x3f, URZ ;  /* 0x0000003f08087890 */ /* 0x010fe2000fffe0ff */
[----:B--2---:R-:W1:Y:S01]  /*39c0*/  LDS R2, [UR7+0x1d0] ;  /* 0x0001d007ff027984 */ /* 0x004e620008000800 */
[----:B------:R-:W-:Y:S02]  /*39d0*/  USHF.R.U32.HI UR13, URZ, 0x4, UR13 ;  /* 0x00000004ff0d7899 */ /* 0x000fe4000801160d */
[----:B------:R-:W-:-:S02]  /*39e0*/  USHF.R.S32.HI UR6, URZ, 0x1f, UR8 ;  /* 0x0000001fff067899 */ /* 0x000fc40008011408 */
[----:B------:R-:W-:Y:S02]  /*39f0*/  USHF.R.U32.HI UR14, URZ, 0x4, UR14 ;  /* 0x00000004ff0e7899 */ /* 0x000fe4000801160e */
[----:B------:R-:W-:Y:S02]  /*3a00*/  ULEA.HI UR6, UR6, UR8, URZ, 0x6 ;  /* 0x0000000806067291 */ /* 0x000fe4000f8f30ff */
[----:B------:R-:W-:Y:S02]  /*3a10*/  ULOP3.LUT UR13, UR13, 0x3fff, URZ, 0xc0, !UPT ;  /* 0x00003fff0d0d7892 */ /* 0x000fe4000f8ec0ff */
[----:B------:R-:W-:Y:S02]  /*3a20*/  USHF.R.S32.HI UR6, URZ, 0x6, UR6 ;  /* 0x00000006ff067899 */ /* 0x000fe40008011406 */
[----:B------:R-:W-:Y:S02]  /*3a30*/  ULOP3.LUT UR14, UR14, 0x3fff, URZ, 0xc0, !UPT ;  /* 0x00003fff0e0e7892 */ /* 0x000fe4000f8ec0ff */
[----:B------:R-:W-:Y:S01]  /*3a40*/  UISETP.LT.AND UP0, UPT, UR6, 0x1, UPT ;  /* 0x000000010600788c */ /* 0x000fe2000bf01270 */
[----:B------:R-:W-:Y:S01]  /*3a50*/  UMOV UR28, 0x0 ;  /* 0x00000000001c7882 */ /* 0x000fe20000000000 */
[----:B------:R-:W-:Y:S01]  /*3a60*/  UMOV UR29, 0x8200490 ;  /* 0x08200490001d7882 */ /* 0x000fe20000000000 */
[----:B------:R-:W-:-:S02]  /*3a70*/  ULOP3.LUT UR13, UR13, 0x10000, URZ, 0xfc, !UPT ;  /* 0x000100000d0d7892 */ /* 0x000fc4000f8efcff */
[----:B------:R-:W-:Y:S02]  /*3a80*/  ULOP3.LUT UR14, UR14, 0x10000, URZ, 0xfc, !UPT ;  /* 0x000100000e0e7892 */ /* 0x000fe4000f8efcff */
[----:B------:R-:W-:Y:S01]  /*3a90*/  USEL UR20, UR6, 0x1, !UP0 ;  /* 0x0000000106147887 */ /* 0x000fe2000c000000 */
[----:B------:R-:W-:Y:S01]  /*3aa0*/  UMOV UR26, 0x0 ;  /* 0x00000000001a7882 */ /* 0x000fe20000000000 */
[----:B------:R-:W-:Y:S01]  /*3ab0*/  UMOV UR27, 0x8200490 ;  /* 0x08200490001b7882 */ /* 0x000fe20000000000 */
[----:B------:R-:W-:Y:S01]  /*3ac0*/  UMOV UR24, 0x0 ;  /* 0x0000000000187882 */ /* 0x000fe20000000000 */
[----:B------:R-:W-:Y:S01]  /*3ad0*/  UMOV UR25, 0x8200490 ;  /* 0x0820049000197882 */ /* 0x000fe20000000000 */
[----:B------:R-:W-:Y:S01]  /*3ae0*/  UMOV UR22, 0x0 ;  /* 0x0000000000167882 */ /* 0x000fe20000000000 */
[----:B------:R-:W-:Y:S01]  /*3af0*/  UMOV UR23, 0x8200490 ;  /* 0x0820049000177882 */ /* 0x000fe20000000000 */
[----:B-1----:R-:W-:Y:S02]  /*3b00*/  R2UR UR21, R2 ;  /* 0x00000000021572ca */ /* 0x002fe400000e0000 */
[----:B------:R-:W-:-:S13]  /*3b10*/  CS2R R2, SRZ ;  /* 0x0000000000027805 */ /* 0x000fda000001ff00 */
.L_x_84:
[C---:B------:R-:W-:Y:S02]  /*3b20*/  LEA R0, R8.reuse, UR7, 0x3 ;  /* 0x0000000708007c11 */ /* 0x040fe4000f8e18ff */
[----:B------:R-:W-:Y:S02]  /*3b30*/  SHF.L.U32 R4, R3, 0x1f, RZ ;  /* 0x0000001f03047819 */ /* 0x000fe400000006ff */
[----:B------:R-:W-:Y:S02]  /*3b40*/  LEA R5, R8, UR7, 0x4 ;  /* 0x0000000708057c11 */ /* 0x000fe4000f8e20ff */
[----:B------:R-:W1:Y:S02]  /*3b50*/  SYNCS.PHASECHK.TRANS64.TRYWAIT P0, [R0+URZ+0x120], R4 ;  /* 0x00012004000075a7 */ /* 0x000e6400080011ff */
[----:B-1-34-:R-:W-:Y:S05]  /*3b60*/  @!P0 BRA `(.L_x_77) ;  /* 0x0000005c001c8947 */ /* 0x01afea0003800000 */
.L_x_228:
[----:B-1----:R-:W1:Y:S01]  /*3b70*/  LDS.128 R4, [R5+0x1b0] ;  /* 0x0001b00005047984 */ /* 0x002e620000000c00 */
[----:B------:R-:W-:Y:S02]  /*3b80*/  VIADD R0, R0, 0x130 ;  /* 0x0000013000007836 */ /* 0x000fe40000000000 */
[----:B------:R-:W-:Y:S01]  /*3b90*/  VIADD R8, R8, 0x1 ;  /* 0x0000000108087836 */ /* 0x000fe20000000000 */
[----:B------:R-:W-:Y:S01]  /*3ba0*/  @!PT LDS RZ, [RZ] ;  /* 0x00000000fffff984 */ /* 0x000fe20000000800 */
[----:B------:R-:W-:Y:S01]  /*3bb0*/  @!PT LDS RZ, [RZ] ;  /* 0x00000000fffff984 */ /* 0x000fe20000000800 */
[----:B------:R-:W-:Y:S01]  /*3bc0*/  @!PT LDS RZ, [RZ] ;  /* 0x00000000fffff984 */ /* 0x000fe20000000800 */
[----:B------:R-:W-:Y:S01]  /*3bd0*/  @!PT LDS RZ, [RZ] ;  /* 0x00000000fffff984 */ /* 0x000fe20000000800 */
[----:B------:R2:W-:Y:S06]  /*3be0*/  MEMBAR.ALL.CTA ;  /* 0x0000000000007992 */ /* 0x0005ec0000008000 */
[----:B--2---:R-:W2:Y:S01]  /*3bf0*/  FENCE.VIEW.ASYNC.S ;  /* 0x00000000000073c6 */ /* 0x004ea20000000000 */
[----:B------:R-:W-:-:S04]  /*3c00*/  PRMT R0, RZ, 0x654, R0 ;  /* 0x00000654ff007816 */ /* 0x000fc80000000000 */
[----:B--2---:R2:W-:Y:S01]  /*3c10*/  SYNCS.ARRIVE.TRANS64.RED.A1T0 RZ, [R0+URZ], RZ ;  /* 0x000000ff00ff79a7 */ /* 0x0045e200081004ff */
[----:B-1----:R-:W-:Y:S01]  /*3c20*/  LOP3.LUT P1, RZ, R6, 0x1, RZ, 0xc0, !PT ;  /* 0x0000000106ff7812 */ /* 0x002fe2000782c0ff */
[----:B--2---:R-:W-:-:S12]  /*3c30*/  BRA.U UP2, `(.L_x_78) ;  /* 0x0000000502087547 */ /* 0x004fd8000b800000 */
[----:B------:R-:W1:Y:S01]  /*3c40*/  LDCU UR8, c[0x0][0x38c] ;  /* 0x00007180ff0877ac */ /* 0x000e620008000800 */
[----:B------:R-:W-:Y:S02]  /*3c50*/  PLOP3.LUT P2, PT, PT, PT, PT, 0x80, 0x8 ;  /* 0x000000000008781c */ /* 0x000fe40003f4f070 */
[----:B------:R-:W-:Y:S01]  /*3c60*/  SHF.L.U32 R4, R9, 0x1f, RZ ;  /* 0x0000001f09047819 */ /* 0x000fe200000006ff */
[----:B------:R-:W-:Y:S02]  /*3c70*/  ULEA UR9, UR19, UR7, 0x3 ;  /* 0x0000000713097291 */ /* 0x000fe4000f8e18ff */
[----:B------:R-:W-:Y:S02]  /*3c80*/  ULEA UR10, UR19, UR21, 0x6 ;  /* 0x00000015130a7291 */ /* 0x000fe4000f8e30ff */
[----:B-1----:R-:W-:-:S06]  /*3c90*/  UISETP.GE.AND UP0, UPT, UR8, 0x1, UPT ;  /* 0x000000010800788c */ /* 0x002fcc000bf06270 */
[----:B------:R-:W-:-:S05]  /*3ca0*/  PLOP3.LUT P0, PT, PT, PT, UP0, 0x80, 0x8 ;  /* 0x000000000008781c */ /* 0x000fca0003f0f008 */
[----:B------:R-:W-:-:S08]  /*3cb0*/  @UP0 ULEA UR8, UR18, UR7, 0x3 ;  /* 0x0000000712080291 */ /* 0x000fd0000f8e18ff */
[----:B------:R-:W-:-:S04]  /*3cc0*/  @P0 SHF.L.U32 R0, R2, 0x1f, RZ ;  /* 0x0000001f02000819 */ /* 0x000fc800000006ff */
[----:B------:R1:W2:Y:S01]  /*3cd0*/  @P0 SYNCS.PHASECHK.TRANS64.TRYWAIT P2, [UR8], R0 ;  /* 0x00000000ff0005a7 */ /* 0x0002a20008041108 */
[----:B------:R-:W3:Y:S02]  /*3ce0*/  SYNCS.PHASECHK.TRANS64.TRYWAIT P0, [UR9+0x160], R4 ;  /* 0x00016004ff0075a7 */ /* 0x000ee40008001109 */
[----:B-123--:R-:W-:Y:S05]  /*3cf0*/  @!P0 BRA `(.L_x_79) ;  /* 0x0000005800cc8947 */ /* 0x00efea0003800000 */
.L_x_230:
[----:B------:R-:W-:Y:S01]  /*3d00*/  UMOV UR16, UR17 ;  /* 0x0000001100107c82 */ /* 0x000fe20008000000 */
[----:B------:R-:W-:Y:S05]  /*3d10*/  BRA.U !UP0, `(.L_x_80) ;  /* 0x0000000108c07547 */ /* 0x000fea000b800000 */
[----:B------:R-:W-:Y:S02]  /*3d20*/  UIADD3 UR16, UPT, UPT, UR20, UR17, URZ ;  /* 0x0000001114107290 */ /* 0x000fe4000fffe0ff */
[----:B------:R-:W-:Y:S01]  /*3d30*/  UPLOP3.LUT UP3, UPT, UPT, UPT, UPT, 0x40, 0x4 ;  /* 0x000000000004789c */ /* 0x000fe20003f6e870 */
[----:B------:R-:W-:Y:S01]  /*3d40*/  UMOV UR15, UR6 ;  /* 0x00000006000f7c82 */ /* 0x000fe20008000000 */
[----:B------:R-:W-:-:S09]  /*3d50*/  UMOV UR46, UR18 ;  /* 0x00000012002e7c82 */ /* 0x000fd20008000000 */
.L_x_83:
[----:B--2---:R-:W-:Y:S01]  /*3d60*/  ULEA UR8, UR46, UR7, 0x3 ;  /* 0x000000072e087291 */ /* 0x004fe2000f8e18ff */
[----:B---3--:R-:W-:Y:S11]  /*3d70*/  @P2 BRA `(.L_x_81) ;  /* 0x00000000000c2947 */ /* 0x008ff60003800000 */
[----:B-1----:R-:W-:Y:S04]  /*3d80*/  SHF.L.U32 R4, R2, 0x1f, RZ ;  /* 0x0000001f02047819 */ /* 0x002fe800000006ff */
[----:B------:R-:W1:Y:S02]  /*3d90*/  SYNCS.PHASECHK.TRANS64.TRYWAIT P0, [UR8], R4 ;  /* 0x00000004ff0075a7 */ /* 0x000e640008001108 */
[----:B-1----:R-:W-:Y:S05]  /*3da0*/  @!P0 BRA `(.L_x_82) ;  /* 0x0000005800b88947 */ /* 0x002fea0003800000 */
.L_x_81:
[----:B------:R-:W-:Y:S01]  /*3db0*/  UISETP.NE.AND UP0, UPT, UR15, 0x1, UPT ;  /* 0x000000010f00788c */ /* 0x000fe2000bf05270 */
[----:B------:R-:W-:Y:S01]  /*3dc0*/  PLOP3.LUT P2, PT, PT, PT, PT, 0x80, 0x8 ;  /* 0x000000000008781c */ /* 0x000fe20003f4f070 */
[----:B------:R-:W-:Y:S02]  /*3dd0*/  UIADD3 UR18, UPT, UPT, UR46, 0x1, URZ ;  /* 0x000000012e127890 */ /* 0x000fe4000fffe0ff */
[----:B------:R-:W-:Y:S02]  /*3de0*/  ULEA UR32, UR46, UR14, 0x9 ;  /* 0x0000000e2e207291 */ /* 0x000fe4000f8e48ff */
[----:B------:R-:W-:Y:S01]  /*3df0*/  UISETP.NE.AND UP1, UPT, UR18, 0xd, UPT ;  /* 0x0000000d1200788c */ /* 0x000fe2000bf25270 */
[----:B------:R-:W-:Y:S01]  /*3e00*/  PLOP3.LUT P0, PT, PT, PT, UP0, 0x80, 0x8 ;  /* 0x000000000008781c */ /* 0x000fe20003f0f008 */
[----:B------:R-:W-:Y:S02]  /*3e10*/  UIADD3 UR44, UPT, UPT, UR32, 0x2, URZ ;  /* 0x00000002202c7890 */ /* 0x000fe4000fffe0ff */
[----:B------:R-:W-:Y:S02]  /*3e20*/  USEL UR31, URZ, 0x1, UP1 ;  /* 0x00000001ff1f7887 */ /* 0x000fe40008800000 */
[----:B------:R-:W-:Y:S02]  /*3e30*/  USEL UR18, UR18, URZ, UP1 ;  /* 0x000000ff12127287 */ /* 0x000fe40008800000 */
[----:B------:R-:W-:Y:S02]  /*3e40*/  UIADD3 UR40, UPT, UPT, UR32, 0x4, URZ ;  /* 0x0000000420287890 */ /* 0x000fe4000fffe0ff */
[----:B------:R-:W-:Y:S01]  /*3e50*/  @UP0 ULEA UR30, UR18, UR7, 0x3 ;  /* 0x00000007121e0291 */ /* 0x000fe2000f8e18ff */
[----:B------:R-:W-:Y:S01]  /*3e60*/  LOP3.LUT R2, R2, UR31, RZ, 0x3c, !PT ;  /* 0x0000001f02027c12 */ /* 0x000fe2000f8e3cff */
[----:B------:R-:W-:Y:S02]  /*3e70*/  UIADD3 UR36, UPT, UPT, UR32, 0x6, URZ ;  /* 0x0000000620247890 */ /* 0x000fe4000fffe0ff */
[----:B------:R-:W-:Y:S01]  /*3e80*/  UIADD3 UR8, UPT, UPT, UR8, 0x68, URZ ;  /* 0x0000006808087890 */ /* 0x000fe2000fffe0ff */
[----:B-1----:R-:W-:Y:S01]  /*3e90*/  @P0 SHF.L.U32 R0, R2, 0x1f, RZ ;  /* 0x0000001f02000819 */ /* 0x002fe200000006ff */
[----:B------:R-:W-:Y:S02]  /*3ea0*/  UIADD3 UR17, UPT, UPT, UR17, 0x1, URZ ;  /* 0x0000000111117890 */ /* 0x000fe4000fffe0ff */
[----:B------:R-:W-:Y:S01]  /*3eb0*/  UIADD3 UR15, UPT, UPT, UR15, -0x1, URZ ;  /* 0xffffffff0f0f7890 */ /* 0x000fe2000fffe0ff */
[----:B------:R2:W3:Y:S01]  /*3ec0*/  @P0 SYNCS.PHASECHK.TRANS64.TRYWAIT P2, [UR30], R0 ;  /* 0x00000000ff0005a7 */ /* 0x0004e2000804111e */
[----:B------:R-:W-:Y:S02]  /*3ed0*/  ULEA UR30, UR46, UR13, 0x9 ;  /* 0x0000000d2e1e7291 */ /* 0x000fe4000f8e48ff */
[----:B------:R-:W-:Y:S02]  /*3ee0*/  UISETP.NE.AND UP0, UPT, UR17, UR16, UPT ;  /* 0x000000101100728c */ /* 0x000fe4000bf05270 */
[----:B------:R-:W-:Y:S02]  /*3ef0*/  UIADD3 UR42, UPT, UPT, UR30, 0x2, URZ ;  /* 0x000000021e2a7890 */ /* 0x000fe4000fffe0ff */
[----:B------:R-:W-:Y:S02]  /*3f00*/  UIADD3 UR38, UPT, UPT, UR30, 0x4, URZ ;  /* 0x000000041e267890 */ /* 0x000fe4000fffe0ff */
[----:B------:R-:W-:Y:S01]  /*3f10*/  UIADD3 UR34, UPT, UPT, UR30, 0x6, URZ ;  /* 0x000000061e227890 */ /* 0x000fe2000fffe0ff */
[----:B------:R-:W-:Y:S01]  /*3f20*/  UMOV UR33, 0x40004040 ;  /* 0x4000404000217882 */ /* 0x000fe20000000000 */
[----:B------:R-:W-:Y:S01]  /*3f30*/  UMOV UR31, 0x40004040 ;  /* 0x40004040001f7882 */ /* 0x000fe20000000000 */
[----:B------:R-:W-:Y:S01]  /*3f40*/  UMOV UR45, 0x40004040 ;  /* 0x40004040002d7882 */ /* 0x000fe20000000000 */
[----:B------:R2:W-:Y:S01]  /*3f50*/  UTCHMMA.2CTA gdesc[UR30], gdesc[UR32], tmem[UR10], tmem[UR28], idesc[UR29], UP3 ;  /* 0x00ff1c201e0075ea */ /* 0x0005e20009a0000a */
[----:B------:R-:W-:Y:S01]  /*3f60*/  UPLOP3.LUT UP3, UPT, UPT, UPT, UPT, 0x80, 0x8 ;  /* 0x000000000008789c */ /* 0x000fe20003f6f070 */
[----:B------:R-:W-:Y:S01]  /*3f70*/  UMOV UR43, 0x40004040 ;  /* 0x40004040002b7882 */ /* 0x000fe20000000000 */
[----:B------:R-:W-:Y:S01]  /*3f80*/  UMOV UR41, 0x40004040 ;  /* 0x4000404000297882 */ /* 0x000fe20000000000 */
[----:B------:R2:W-:Y:S01]  /*3f90*/  UTCHMMA.2CTA gdesc[UR42], gdesc[UR44], tmem[UR10], tmem[UR26], idesc[UR27], UPT ;  /* 0x00ff1a2c2a0075ea */ /* 0x0005e2000ba0000a */
[----:B------:R-:W-:Y:S01]  /*3fa0*/  UMOV UR39, 0x40004040 ;  /* 0x4000404000277882 */ /* 0x000fe20000000000 */
[----:B------:R-:W-:Y:S01]  /*3fb0*/  UMOV UR37, 0x40004040 ;  /* 0x4000404000257882 */ /* 0x000fe20000000000 */
[----:B------:R-:W-:Y:S01]  /*3fc0*/  UMOV UR35, 0x40004040 ;  /* 0x4000404000237882 */ /* 0x000fe20000000000 */
[----:B------:R2:W-:Y:S01]  /*3fd0*/  UTCHMMA.2CTA gdesc[UR38], gdesc[UR40], tmem[UR10], tmem[UR24], idesc[UR25], UPT ;  /* 0x00ff1828260075ea */ /* 0x0005e2000ba0000a */
[----:B------:R2:W-:Y:S01]  /*3fe0*/  UTCHMMA.2CTA gdesc[UR34], gdesc[UR36], tmem[UR10], tmem[UR22], idesc[UR23], UPT ;  /* 0x00ff1624220075ea */ /* 0x0005e2000ba0000a */
[----:B------:R2:W-:Y:S01]  /*3ff0*/  UTCBAR.2CTA.MULTICAST [UR8], URZ, UR12 ;  /* 0x000000ff080073e9 */ /* 0x0005e2000820080c */
[----:B------:R-:W-:Y:S01]  /*4000*/  UMOV UR46, UR18 ;  /* 0x00000012002e7c82 */ /* 0x000fe20008000000 */
[----:B------:R-:W-:Y:S05]  /*4010*/  BRA.U UP0, `(.L_x_83) ;  /* 0xfffffffd00507547 */ /* 0x000fea000b83ffff */
.L_x_80:
[----:B------:R-:W-:Y:S01]  /*4020*/  UIADD3 UR9, UPT, UPT, UR9, 0x140, URZ ;  /* 0x0000014009097890 */ /* 0x000fe2000fffe0ff */
[----:B------:R-:W-:-:S08]  /*4030*/  UMOV UR17, UR16 ;  /* 0x0000001000117c82 */ /* 0x000fd00008000000 */
[----:B------:R4:W-:Y:S01]  /*4040*/  UTCBAR.2CTA.MULTICAST [UR9], URZ, UR11 ;  /* 0x000000ff090073e9 */ /* 0x0009e2000820080b */
[----:B------:R-:W-:Y:S02]  /*4050*/  NOP ;  /* 0x0000000000007918 */ /* 0x000fe40000000000 */
.L_x_78:
[----:B------:R-:W-:Y:S01]  /*4060*/  UIADD3 UR19, UPT, UPT, UR19, 0x1, URZ ;  /* 0x0000000113137890 */ /* 0x000fe2000fffe0ff */
[----:B------:R-:W-:-:S03]  /*4070*/  ISETP.NE.AND P0, PT, R8, 0x2, PT ;  /* 0x000000020800780c */ /* 0x000fc60003f05270 */
[----:B------:R-:W-:Y:S01]  /*4080*/  UISETP.NE.AND UP0, UPT, UR19, 0x4, UPT ;  /* 0x000000041300788c */ /* 0x000fe2000bf05270 */
[----:B-12---:R-:W-:Y:S02]  /*4090*/  SEL R0, RZ, 0x1, P0 ;  /* 0x00000001ff007807 */ /* 0x006fe40000000000 */
[----:B------:R-:W-:Y:S01]  /*40a0*/  SEL R8, R8, RZ, P0 ;  /* 0x000000ff08087207 */ /* 0x000fe20000000000 */
[----:B------:R-:W-:Y:S01]  /*40b0*/  USEL UR8, URZ, 0x1, UP0 ;  /* 0x00000001ff087887 */ /* 0x000fe20008000000 */
[----:B------:R-:W-:Y:S01]  /*40c0*/  LOP3.LUT R3, R3, R0, RZ, 0x3c, !PT ;  /* 0x0000000003037212 */ /* 0x000fe200078e3cff */
[----:B------:R-:W-:-:S04]  /*40d0*/  USEL UR19, UR19, URZ, UP0 ;  /* 0x000000ff13137287 */ /* 0x000fc80008000000 */
[----:B------:R-:W-:Y:S01]  /*40e0*/  LOP3.LUT R9, R9, UR8, RZ, 0x3c, !PT ;  /* 0x0000000809097c12 */ /* 0x000fe2000f8e3cff */
[----:B------:R-:W-:Y:S07]  /*40f0*/  @P1 BRA `(.L_x_84) ;  /* 0xfffffff800881947 */ /* 0x000fee000383ffff */
[----:B------:R-:W1:Y:S01]  /*4100*/  S2UR UR6, SR_CgaCtaId ;  /* 0x00000000000679c3 */ /* 0x000e620000008800 */
[----:B------:R-:W-:Y:S01]  /*4110*/  ELECT P0, URZ, PT ;  /* 0x0000000000ff782f */ /* 0x000fe20003800000 */
[----:B------:R-:W-:Y:S01]  /*4120*/  HFMA2 R0, -RZ, RZ, 0, 5.9604644775390625e-08 ;  /* 0x00000001ff007431 */ /* 0x000fe200000001ff */
[----:B------:R-:W-:-:S05]  /*4130*/  UMOV UR8, 0x40 ;  /* 0x0000004000087882 */ /* 0x000fca0000000000 */
[----:B------:R-:W-:Y:S01]  /*4140*/  UVIRTCOUNT.DEALLOC.SMPOOL 0x80 ;  /* 0x000000800000784c */ /* 0x000fe20000000000 */
[----:B------:R-:W-:Y:S02]  /*4150*/  UISETP.NE.AND UP0, UPT, UR5, URZ, UPT ;  /* 0x000000ff0500728c */ /* 0x000fe4000bf05270 */
[----:B-1----:R-:W-:-:S09]  /*4160*/  ULEA UR6, UR6, UR8, 0x18 ;  /* 0x0000000806067291 */ /* 0x002fd2000f8ec0ff */
[----:B------:R1:W-:Y:S01]  /*4170*/  @P0 STS.U8 [UR6+0x1c], R0 ;  /* 0x00001c00ff000988 */ /* 0x0003e20008000006 */
[----:B------:R-:W-:Y:S05]  /*4180*/  BRA.U UP0, `(.L_x_85) ;  /* 0x0000000100a07547 */ /* 0x000fea000b800000 */
[----:B------:R-:W-:Y:S01]  /*4190*/  UIADD3 UR5, UPT, UPT, UR7, 0x160, URZ ;  /* 0x0000016007057890 */ /* 0x000fe2000fffe0ff */
[----:B------:R-:W-:-:S03]  /*41a0*/  SHF.L.U32 R2, R9, 0x1f, RZ ;  /* 0x0000001f09027819 */ /* 0x000fc600000006ff */
[----:B------:R-:W-:-:S09]  /*41b0*/  ULEA UR8, UR19, UR5, 0x3 ;  /* 0x0000000513087291 */ /* 0x000fd2000f8e18ff */
[----:B------:R-:W2:Y:S02]  /*41c0*/  SYNCS.PHASECHK.TRANS64.TRYWAIT P0, [UR8], R2 ;  /* 0x00000002ff0075a7 */ /* 0x000ea40008001108 */
[----:B--2---:R-:W-:Y:S05]  /*41d0*/  @!P0 BRA `(.L_x_86) ;  /* 0x0000005400c48947 */ /* 0x004fea0003800000 */
.L_x_233:
[----:B----4-:R-:W-:-:S04]  /*41e0*/  UIADD3 UR9, UPT, UPT, UR19, 0x1, URZ ;  /* 0x0000000113097890 */ /* 0x010fc8000fffe0ff */
        /* <DEDUP_REMOVED lines=8> */
.L_x_235:
        /* <DEDUP_REMOVED lines=9> */
.L_x_237:
[----:B------:R-:W-:-:S04]  /*4300*/  UIADD3 UR9, UPT, UPT, UR9, 0x1, URZ ;  /* 0x0000000109097890 */ /* 0x000fc8000fffe0ff */
[----:B------:R-:W-:-:S04]  /*4310*/  UISETP.NE.AND UP1, UPT, UR9, 0x4, UPT ;  /* 0x000000040900788c */ /* 0x000fc8000bf25270 */
[----:B------:R-:W-:Y:S02]  /*4320*/  USEL UR8, URZ, 0x1, UP1 ;  /* 0x00000001ff087887 */ /* 0x000fe40008800000 */
[----:B------:R-:W-:-:S04]  /*4330*/  USEL UR9, UR9, URZ, UP1 ;  /* 0x000000ff09097287 */ /* 0x000fc80008800000 */
[----:B------:R-:W-:Y:S01]  /*4340*/  ULEA UR9, UR9, UR5, 0x3 ;  /* 0x0000000509097291 */ /* 0x000fe2000f8e18ff */
[----:B------:R-:W-:-:S04]  /*4350*/  LOP3.LUT R2, R2, UR8, RZ, 0x3c, !PT ;  /* 0x0000000802027c12 */ /* 0x000fc8000f8e3cff */
[----:B------:R-:W-:Y:S01]  /*4360*/  SHF.L.U32 R2, R2, 0x1f, RZ ;  /* 0x0000001f02027819 */ /* 0x000fe200000006ff */
[----:B-1----:R-:W-:-:S04]  /*4370*/  IMAD.U32 R0, RZ, RZ, UR9 ;  /* 0x00000009ff007e24 */ /* 0x002fc8000f8e00ff */
[----:B------:R1:W2:Y:S03]  /*4380*/  SYNCS.PHASECHK.TRANS64.TRYWAIT P0, [R0+URZ], R2 ;  /* 0x00000002000075a7 */ /* 0x0002a600080011ff */
[----:B--2---:R-:W-:Y:S05]  /*4390*/  @!P0 NANOSLEEP.SYNCS 0x989680 ;  /* 0x009896800000895d */ /* 0x004fea0003900000 */
[----:B------:R-:W2:Y:S02]  /*43a0*/  @!P0 SYNCS.PHASECHK.TRANS64 P0, [R0+URZ], R2 ;  /* 0x00000002000085a7 */ /* 0x000ea400080010ff */
[----:B--2---:R-:W-:Y:S05]  /*43b0*/  @P0 BRA `(.L_x_89) ;  /* 0x0000000000200947 */ /* 0x004fea0003800000 */
.L_x_90:
[----:B--2---:R2:W4:Y:S02]  /*43c0*/  SYNCS.PHASECHK.TRANS64.TRYWAIT P0, [R0+URZ], R2 ;  /* 0x00000002000075a7 */ /* 0x00452400080011ff */
[----:B----4-:R-:W-:Y:S05]  /*43d0*/  @!P0 NANOSLEEP.SYNCS 0x989680 ;  /* 0x009896800000895d */ /* 0x010fea0003900000 */
[----:B------:R-:W4:Y:S02]  /*43e0*/  @!P0 SYNCS.PHASECHK.TRANS64 P0, [R0+URZ], R2 ;  /* 0x00000002000085a7 */ /* 0x000f2400080010ff */
[----:B----4-:R-:W-:Y:S05]  /*43f0*/  @!P0 BRA `(.L_x_90) ;  /* 0xfffffffc00f08947 */ /* 0x010fea000383ffff */
[----:B------:R-:W-:Y:S05]  /*4400*/  BRA `(.L_x_89) ;  /* 0x00000000000c7947 */ /* 0x000fea0003800000 */
.L_x_85:
[----:B------:R-:W-:-:S04]  /*4410*/  UIADD3 UR5, UPT, UPT, UR7, 0x1a0, URZ ;  /* 0x000001a007057890 */ /* 0x000fc8000fffe0ff */
[----:B------:R-:W-:-:S09]  /*4420*/  UPRMT UR5, UR4, 0x654, UR5 ;  /* 0x0000065404057896 */ /* 0x000fd20008000005 */
[----:B------:R-:W-:Y:S03]  /*4430*/  SYNCS.ARRIVE.TRANS64.RED.A1T0 RZ, [UR5], RZ ;  /* 0x000000ffffff79a7 */ /* 0x000fe60008100405 */
.L_x_89:
[----:B-12---:R-:W-:Y:S01]  /*4440*/  SHF.L.U32 R2, RZ, 0x1f, RZ ;  /* 0x0000001fff027819 */ /* 0x006fe200000006ff */
[----:B------:R-:W-:Y:S01]  /*4450*/  UIADD3 UR5, UPT, UPT, UR7, 0x1a0, URZ ;  /* 0x000001a007057890 */ /* 0x000fe2000fffe0ff */
[----:B------:R-:W-:Y:S02]  /*4460*/  PLOP3.LUT P0, PT, PT, PT, UP0, 0x80, 0x8 ;  /* 0x000000000008781c */ /* 0x000fe40003f0f008 */
[----:B------:R-:W1:Y:S02]  /*4470*/  SYNCS.PHASECHK.TRANS64.TRYWAIT P1, [UR7+0x1a0], R2 ;  /* 0x0001a002ff0075a7 */ /* 0x000e640008021107 */
[----:B-1----:R-:W-:Y:S09]  /*4480*/  @!P1 BRA `(.L_x_91) ;  /* 0x0000005400609947 */ /* 0x002ff20003800000 */
.L_x_239:
[----:B------:R-:W-:Y:S01]  /*4490*/  @!UP0 UPRMT UR5, UR4, 0x654, UR5 ;  /* 0x0000065404058896 */ /* 0x000fe20008000005 */
[----:B------:R-:W-:Y:S02]  /*44a0*/  UMOV UR8, 0xffff ;  /* 0x0000ffff00087882 */ /* 0x000fe40000000000 */
[----:B------:R-:W-:-:S06]  /*44b0*/  UMOV UR4, 0x1 ;  /* 0x0000000100047882 */ /* 0x000fcc0000000000 */
[----:B------:R-:W-:Y:S01]  /*44c0*/  @!P0 SYNCS.ARRIVE.TRANS64.RED.A1T0 RZ, [UR5], RZ ;  /* 0x000000ffffff89a7 */ /* 0x000fe20008100405 */
[----:B------:R-:W-:Y:S01]  /*44d0*/  NOP ;  /* 0x0000000000007918 */ /* 0x000fe20000000000 */
[----:B-1----:R-:W1:Y:S01]  /*44e0*/  LDS R0, [UR6+0x14] ;  /* 0x00001406ff007984 */ /* 0x002e620008000800 */
[----:B------:R-:W-:-:S04]  /*44f0*/  ULOP3.LUT UR5, UR21, 0xffff, URZ, 0xc0, !UPT ;  /* 0x0000ffff15057892 */ /* 0x000fc8000f8ec0ff */
[----:B------:R-:W-:-:S04]  /*4500*/  USHF.R.U32.HI UR5, URZ, 0x5, UR5 ;  /* 0x00000005ff057899 */ /* 0x000fc80008011605 */
[----:B------:R-:W-:Y:S02]  /*4510*/  USHF.L.U32 UR8, UR8, UR5, URZ ;  /* 0x0000000508087299 */ /* 0x000fe400080006ff */
[----:B------:R-:W-:-:S04]  /*4520*/  USHF.L.U32 UR4, UR4, UR5, URZ ;  /* 0x0000000504047299 */ /* 0x000fc800080006ff */
[----:B-1----:R-:W-:-:S04]  /*4530*/  LOP3.LUT R0, R0, UR8, RZ, 0xc0, !PT ;  /* 0x0000000800007c12 */ /* 0x002fc8000f8ec0ff */
[----:B------:R-:W-:-:S13]  /*4540*/  ISETP.NE.AND P0, PT, R0, UR8, PT ;  /* 0x0000000800007c0c */ /* 0x000fda000bf05270 */
[----:B------:R-:W-:Y:S05]  /*4550*/  @P0 BRA `(.L_x_92) ;  /* 0x0000000000580947 */ /* 0x000fea0003800000 */
[----:B------:R-:W1:Y:S02]  /*4560*/  LDS R0, [UR6+0x18] ;  /* 0x00001806ff007984 */ /* 0x000e640008000800 */
[----:B-1----:R-:W-:-:S04]  /*4570*/  LOP3.LUT R0, R0, UR4, RZ, 0xc0, !PT ;  /* 0x0000000400007c12 */ /* 0x002fc8000f8ec0ff */
[----:B------:R-:W-:-:S13]  /*4580*/  ISETP.NE.AND P0, PT, R0, UR4, PT ;  /* 0x0000000400007c0c */ /* 0x000fda000bf05270 */
[----:B------:R-:W-:Y:S05]  /*4590*/  @P0 BRA `(.L_x_93) ;  /* 0x00000000003c0947 */ /* 0x000fea0003800000 */
[----:B------:R-:W1:Y:S01]  /*45a0*/  S2R R2, SR_LANEID ;  /* 0x0000000000027919 */ /* 0x000e620000000000 */
[----:B------:R-:W-:Y:S01]  /*45b0*/  ULOP3.LUT UR8, URZ, UR8, URZ, 0x33, !UPT ;  /* 0x00000008ff087292 */ /* 0x000fe2000f8e33ff */
[----:B------:R-:W-:Y:S02]  /*45c0*/  VOTEU.ANY UR7, UPT, PT ;  /* 0x0000000000077886 */ /* 0x000fe400038e0100 */
[----:B------:R-:W-:-:S03]  /*45d0*/  UFLO.U32 UR7, UR7 ;  /* 0x00000007000772bd */ /* 0x000fc600080e0000 */
[----:B------:R-:W-:-:S04]  /*45e0*/  IMAD.U32 R0, RZ, RZ, UR8 ;  /* 0x00000008ff007e24 */ /* 0x000fc8000f8e00ff */
[----:B------:R2:W3:Y:S02]  /*45f0*/  REDUX UR5, R0 ;  /* 0x00000000000573c4 */ /* 0x0004e40000000000 */
[----:B------:R1:W-:Y:S02]  /*4600*/  UTCATOMSWS.AND URZ, UR8 ;  /* 0x0000000800ff79e3 */ /* 0x0003e40008000000 */
[----:B-1----:R-:W-:Y:S02]  /*4610*/  ISETP.EQ.U32.AND P0, PT, R2, UR7, PT ;  /* 0x0000000702007c0c */ /* 0x002fe4000bf02070 */
[----:B--2---:R-:W-:Y:S02]  /*4620*/  LOP3.LUT R0, RZ, UR4, RZ, 0x33, !PT ;  /* 0x00000004ff007c12 */ /* 0x004fe4000f8e33ff */
[----:B---3--:R-:W-:Y:S02]  /*4630*/  MOV R2, UR5 ;  /* 0x0000000500027c02 */ /* 0x008fe40008000f00 */
[----:B------:R-:W1:Y:S07]  /*4640*/  REDUX UR4, R0 ;  /* 0x00000000000473c4 */ /* 0x000e6e0000000000 */
[----:B------:R2:W-:Y:S01]  /*4650*/  @P0 ATOMS.AND RZ, [UR6+0x14], R2 ;  /* 0x00001402ffff098c */ /* 0x0005e2000a800006 */
[----:B-1----:R-:W-:-:S05]  /*4660*/  IMAD.U32 R0, RZ, RZ, UR4 ;  /* 0x00000004ff007e24 */ /* 0x002fca000f8e00ff */
[----:B------:R2:W-:Y:S01]  /*4670*/  @P0 ATOMS.AND RZ, [UR6+0x18], R0 ;  /* 0x00001800ffff098c */ /* 0x0005e2000a800006 */
[----:B------:R-:W-:Y:S05]  /*4680*/  BRA `(.L_x_94) ;  /* 0x0000000000147947 */ /* 0x000fea0003800000 */
.L_x_93:
[----:B------:R-:W-:Y:S02]  /*4690*/  MOV R2, 0x46b0 ;  /* 0x000046b000027802 */ /* 0x000fe40000000f00 */
[----:B---345:R-:W-:Y:S05]  /*46a0*/  CALL.REL.NOINC `($__internal_0_$__cuda_sm10x_tcgen05_guardrail_trap_col_being_dealloced_not_returned_by_alloc) ;  /* 0x0000005800007944 */ /* 0x038fea0003c00000 */
[----:B------:R-:W-:Y:S05]  /*46b0*/  BRA `(.L_x_94) ;  /* 0x0000000000087947 */ /* 0x000fea0003800000 */
.L_x_92:
[----:B------:R-:W-:Y:S02]  /*46c0*/  MOV R2, 0x46e0 ;  /* 0x000046e000027802 */ /* 0x000fe40000000f00 */
[----:B---345:R-:W-:Y:S05]  /*46d0*/  CALL.REL.NOINC `($__internal_2_$__cuda_sm10x_tcgen05_guardrail_trap_unallocated_columns_being_dealloced) ;  /* 0x00000058000c7944 */ /* 0x038fea0003c00000 */
.L_x_94:
[----:B------:R-:W-:Y:S01]  /*46e0*/  NOP ;  /* 0x0000000000007918 */ /* 0x000fe20000000000 */
[----:B----4-:R-:W-:Y:S05]  /*46f0*/  EXIT ;  /* 0x000000000000794d */ /* 0x010fea0003800000 */
.L_x_65:
[----:B------:R-:W-:-:S09]  /*4700*/  UISETP.NE.OR UP5, UPT, UR10, 0x3, UP5 ;  /* 0x000000030a00788c */ /* 0x000fd2000afa5670 */
[----:B------:R-:W-:Y:S05]  /*4710*/  BRA.U UP5, `(.L_x_95) ;  /* 0x0000001105707547 */ /* 0x000fea000b800000 */
[----:B------:R-:W1:Y:S01]  /*4720*/  LDC R0, c[0x0][0xb30] ;  /* 0x0002cc00ff007b82 */ /* 0x000e620000000800 */
[----:B------:R-:W2:Y:S01]  /*4730*/  LDCU.64 UR8, c[0x0][0x888] ;  /* 0x00011100ff0877ac */ /* 0x000ea20008000a00 */
[----:B------:R-:W-:Y:S01]  /*4740*/  IMAD.MOV.U32 R30, RZ, RZ, 0x1 ;  /* 0x00000001ff1e7424 */ /* 0x000fe200078e00ff */
[----:B-----5:R-:W-:Y:S01]  /*4750*/  CS2R R28, SRZ ;  /* 0x00000000001c7805 */ /* 0x020fe2000001ff00 */
[----:B------:R-:W-:Y:S01]  /*4760*/  IMAD.MOV.U32 R26, RZ, RZ, 0x1000 ;  /* 0x00001000ff1a7424 */ /* 0x000fe200078e00ff */
[----:B------:R-:W3:Y:S03]  /*4770*/  LDCU.64 UR4, c[0x0][0x890] ;  /* 0x00011200ff0477ac */ /* 0x000ee60008000a00 */
[----:B------:R-:W4:Y:S01]  /*4780*/  LDC R25, c[0x0][0x370] ;  /* 0x0000dc00ff197b82 */ /* 0x000f220000000800 */
[----:B------:R-:W-:Y:S01]  /*4790*/  UMOV UR7, 0x400 ;  /* 0x0000040000077882 */ /* 0x000fe20000000000 */
[----:B------:R-:W-:-:S02]  /*47a0*/  UPLOP3.LUT UP1, UPT, UPT, UPT, UPT, 0x40, 0x4 ;  /* 0x000000000004789c */ /* 0x000fc40003f2e870 */
[----:B------:R-:W-:-:S04]  /*47b0*/  ULEA UR7, UR37, UR7, 0x18 ;  /* 0x0000000725077291 */ /* 0x000fc8000f8ec0ff */
[----:B------:R-:W4:Y:S01]  /*47c0*/  LDC R3, c[0x0][0xb0c] ;  /* 0x0002c300ff037b82 */ /* 0x000f220000000800 */
[----:B------:R-:W-:Y:S02]  /*47d0*/  UIADD3 UR13, UPT, UPT, UR7, 0xe8, URZ ;  /* 0x000000e8070d7890 */ /* 0x000fe4000fffe0ff */
[----:B--2---:R-:W-:Y:S02]  /*47e0*/  UISETP.NE.U32.AND UP3, UPT, UR8, URZ, UPT ;  /* 0x000000ff0800728c */ /* 0x004fe4000bf65070 */
[----:B------:R-:W-:Y:S02]  /*47f0*/  UIADD3 UR41, UPT, UPT, UR7, 0xd0, URZ ;  /* 0x000000d007297890 */ /* 0x000fe4000fffe0ff */
[----:B---3--:R-:W-:Y:S01]  /*4800*/  UISETP.NE.U32.AND UP4, UPT, UR4, URZ, UPT ;  /* 0x000000ff0400728c */ /* 0x008fe2000bf85070 */
[----:B------:R-:W2:Y:S01]  /*4810*/  LDC R20, c[0x0][0xb20] ;  /* 0x0002c800ff147b82 */ /* 0x000ea20000000800 */
[----:B-1----:R-:W-:Y:S01]  /*4820*/  ISETP.NE.AND P1, PT, R0, 0x1, PT ;  /* 0x000000010000780c */ /* 0x002fe20003f25270 */
[----:B------:R-:W-:-:S02]  /*4830*/  UISETP.NE.AND.EX UP3, UPT, UR9, URZ, UPT, UP3 ;  /* 0x000000ff0900728c */ /* 0x000fc4000bf65330 */
[----:B------:R-:W-:Y:S02]  /*4840*/  UIADD3 UR33, UPT, UPT, UR7, 0xd8, URZ ;  /* 0x000000d807217890 */ /* 0x000fe4000fffe0ff */
[----:B------:R-:W-:Y:S02]  /*4850*/  UIADD3 UR25, UPT, UPT, UR7, 0xe0, URZ ;  /* 0x000000e007197890 */ /* 0x000fe4000fffe0ff */
[----:B------:R-:W1:Y:S01]  /*4860*/  LDC.64 R32, c[0x0][0x348] ;  /* 0x0000d200ff207b82 */ /* 0x000e620000000a00 */
[----:B------:R-:W-:Y:S02]  /*4870*/  UPRMT UR13, UR37, 0x654, UR13 ;  /* 0x00000654250d7896 */ /* 0x000fe4000800000d */
[----:B------:R-:W-:-:S05]  /*4880*/  UISETP.NE.AND.EX UP4, UPT, UR5, URZ, UPT, UP4 ;  /* 0x000000ff0500728c */ /* 0x000fca000bf85340 */
[----:B------:R-:W3:Y:S08]  /*4890*/  LDC.64 R14, c[0x0][0xb10] ;  /* 0x0002c400ff0e7b82 */ /* 0x000ef00000000a00 */
[----:B------:R-:W1:Y:S08]  /*48a0*/  LDC.64 R6, c[0x0][0xb18] ;  /* 0x0002c600ff067b82 */ /* 0x000e700000000a00 */
[----:B------:R-:W1:Y:S08]  /*48b0*/  LDC.64 R4, c[0x0][0xb28] ;  /* 0x0002ca00ff047b82 */ /* 0x000e700000000a00 */
[----:B--2-4-:R-:W1:Y:S02]  /*48c0*/  LDC R21, c[0x0][0x374] ;  /* 0x0000dd00ff157b82 */ /* 0x014e640000000800 */
.L_x_106:
[C---:B------:R-:W-:Y:S02]  /*48d0*/  LEA R0, R29.reuse, UR7, 0x3 ;  /* 0x000000071d007c11 */ /* 0x040fe4000f8e18ff */
[----:B------:R-:W-:Y:S02]  /*48e0*/  SHF.L.U32 R2, R28, 0x1f, RZ ;  /* 0x0000001f1c027819 */ /* 0x000fe400000006ff */
[----:B------:R-:W-:Y:S02]  /*48f0*/  LEA R16, R29, UR7, 0x4 ;  /* 0x000000071d107c11 */ /* 0x000fe4000f8e20ff */
[----:B--2---:R-:W2:Y:S02]  /*4900*/  SYNCS.PHASECHK.TRANS64.TRYWAIT P0, [R0+URZ+0x120], R2 ;  /* 0x00012002000075a7 */ /* 0x004ea400080011ff */
[----:B--2---:R-:W-:Y:S05]  /*4910*/  @!P0 BRA `(.L_x_96) ;  /* 0x0000005000548947 */ /* 0x004fea0003800000 */
.L_x_240:
[----:B------:R-:W-:Y:S01]  /*4920*/  ISETP.GE.AND P0, PT, R22, 0x1, PT ;  /* 0x000000011600780c */ /* 0x000fe20003f06270 */
[----:B------:R-:W4:Y:S01]  /*4930*/  LDS.128 R16, [R16+0x1b0] ;  /* 0x0001b00010107984 */ /* 0x000f220000000c00 */
[----:B--2---:R-:W-:Y:S01]  /*4940*/  VIADD R0, R0, 0x130 ;  /* 0x0000013000007836 */ /* 0x004fe20000000000 */
[----:B------:R-:W-:Y:S01]  /*4950*/  @!PT LDS RZ, [RZ] ;  /* 0x00000000fffff984 */ /* 0x000fe20000000800 */
[----:B------:R-:W-:Y:S01]  /*4960*/  @!PT LDS RZ, [RZ] ;  /* 0x00000000fffff984 */ /* 0x000fe20000000800 */
[----:B------:R-:W-:Y:S01]  /*4970*/  @!PT LDS RZ, [RZ] ;  /* 0x00000000fffff984 */ /* 0x000fe20000000800 */
[----:B------:R-:W-:Y:S01]  /*4980*/  @!PT LDS RZ, [RZ] ;  /* 0x00000000fffff984 */ /* 0x000fe20000000800 */
[----:B------:R2:W-:Y:S06]  /*4990*/  MEMBAR.ALL.CTA ;  /* 0x0000000000007992 */ /* 0x0005ec0000008000 */
[----:B--2---:R-:W2:Y:S01]  /*49a0*/  FENCE.VIEW.ASYNC.S ;  /* 0x00000000000073c6 */ /* 0x004ea20000000000 */
[----:B------:R-:W-:Y:S04]  /*49b0*/  PRMT R0, RZ, 0x654, R0 ;  /* 0x00000654ff007816 */ /* 0x000fe80000000000 */
[----:B--2---:R2:W-:Y:S01]  /*49c0*/  SYNCS.ARRIVE.TRANS64.RED.A1T0 RZ, [R0+URZ], RZ ;  /* 0x000000ff00ff79a7 */ /* 0x0045e200081004ff */
[----:B----4-:R-:W-:Y:S11]  /*49d0*/  LOP3.LUT P3, RZ, R18, 0x1, RZ, 0xc0, !PT ;  /* 0x0000000112ff7812 */ /* 0x010ff6000786c0ff */
[----:B------:R-:W-:Y:S02]  /*49e0*/  @!UPT UIADD3 URZ, UPT, UPT, URZ, URZ, URZ ;  /* 0x000000fffffff290 */ /* 0x000fe4000fffe0ff */
[----:B------:R-:W-:Y:S02]  /*49f0*/  @P3 MOV R11, R16 ;  /* 0x00000010000b3202 */ /* 0x000fe40000000f00 */
[----:B------:R-:W-:Y:S01]  /*4a00*/  @P3 LOP3.LUT R10, R17, 0xffff, RZ, 0xc0, !PT ;  /* 0x0000ffff110a3812 */ /* 0x000fe200078ec0ff */
[----:B--2---:R-:W-:Y:S06]  /*4a10*/  @!P0 BRA `(.L_x_97) ;  /* 0x0000000000a48947 */ /* 0x004fec0003800000 */
[-C--:B-1----:R-:W-:Y:S01]  /*4a20*/  IMAD.HI.U32 R0, R21, R7.reuse, RZ ;  /* 0x0000000715007227 */ /* 0x082fe200078e00ff */
[----:B------:R-:W-:Y:S02]  /*4a30*/  ISETP.NE.AND P0, PT, R6, 0x1, PT ;  /* 0x000000010600780c */ /* 0x000fe40003f05270 */
[----:B------:R-:W-:Y:S01]  /*4a40*/  ISETP.NE.AND P2, PT, R22, 0x1, PT ;  /* 0x000000011600780c */ /* 0x000fe20003f45270 */
[----:B---3--:R-:W-:Y:S01]  /*4a50*/  IMAD.HI.U32 R9, R25, R14, RZ ;  /* 0x0000000e19097227 */ /* 0x008fe200078e00ff */
[----:B------:R-:W-:Y:S02]  /*4a60*/  SHF.R.U32.HI R0, RZ, R20, R0 ;  /* 0x00000014ff007219 */ /* 0x000fe40000011600 */
[----:B------:R-:W-:Y:S01]  /*4a70*/  ISETP.NE.AND P4, PT, R3, 0x1, PT ;  /* 0x000000010300780c */ /* 0x000fe20003f85270 */
[----:B------:R-:W-:Y:S01]  /*4a80*/  IMAD.HI.U32 R13, R10, R7, RZ ;  /* 0x000000070a0d7227 */ /* 0x000fe200078e00ff */
[----:B------:R-:W-:Y:S02]  /*4a90*/  SHF.R.U32.HI R9, RZ, R15, R9 ;  /* 0x0000000fff097219 */ /* 0x000fe40000011609 */
[----:B------:R-:W-:Y:S01]  /*4aa0*/  SEL R0, R21, R0, !P0 ;  /* 0x0000000015007207 */ /* 0x000fe20004000000 */
[----:B------:R-:W-:Y:S01]  /*4ab0*/  IMAD.HI.U32 R12, R11, R14, RZ ;  /* 0x0000000e0b0c7227 */ /* 0x000fe200078e00ff */
[----:B------:R-:W-:Y:S03]  /*4ac0*/  SEL R9, R25, R9, !P4 ;  /* 0x0000000919097207 */ /* 0x000fe60006000000 */
[-C--:B------:R-:W-:Y:S01]  /*4ad0*/  IMAD.HI.U32 R8, R0, R4.reuse, RZ ;  /* 0x0000000400087227 */ /* 0x080fe200078e00ff */
[----:B------:R-:W-:Y:S03]  /*4ae0*/  SHF.R.U32.HI R12, RZ, R15, R12 ;  /* 0x0000000fff0c7219 */ /* 0x000fe6000001160c */
[----:B------:R-:W-:Y:S01]  /*4af0*/  IMAD.HI.U32 R2, R9, R4, RZ ;  /* 0x0000000409027227 */ /* 0x000fe200078e00ff */
[-C--:B------:R-:W-:Y:S02]  /*4b00*/  @P2 SHF.R.U32.HI R0, RZ, R5.reuse, R8 ;  /* 0x00000005ff002219 */ /* 0x080fe40000011608 */
[----:B------:R-:W-:Y:S02]  /*4b10*/  SHF.R.U32.HI R8, RZ, R20, R13 ;  /* 0x00000014ff087219 */ /* 0x000fe4000001160d */
[----:B------:R-:W-:Y:S01]  /*4b20*/  @P2 SHF.R.U32.HI R9, RZ, R5, R2 ;  /* 0x00000005ff092219 */ /* 0x000fe20000011602 */
[----:B------:R-:W-:Y:S01]  /*4b30*/  IMAD R0, R22, R0, RZ ;  /* 0x0000000016007224 */ /* 0x000fe200078e02ff */
[----:B------:R-:W-:Y:S02]  /*4b40*/  SEL R8, R10, R8, !P0 ;  /* 0x000000080a087207 */ /* 0x000fe40004000000 */
[----:B------:R-:W-:Y:S01]  /*4b50*/  SEL R2, R11, R12, !P4 ;  /* 0x0000000c0b027207 */ /* 0x000fe20006000000 */
[----:B------:R-:W-:Y:S01]  /*4b60*/  IMAD R12, R22, R9, RZ ;  /* 0x00000009160c7224 */ /* 0x000fe200078e02ff */
[C---:B------:R-:W-:Y:S01]  /*4b70*/  ISETP.GE.AND P0, PT, R8.reuse, R0, PT ;  /* 0x000000000800720c */ /* 0x040fe20003f06270 */
[----:B------:R-:W-:Y:S03]  /*4b80*/  IMAD.HI.U32 R0, R8, R4, RZ ;  /* 0x0000000408007227 */ /* 0x000fe600078e00ff */
[----:B------:R-:W-:Y:S02]  /*4b90*/  ISETP.GE.OR P0, PT, R2, R12, P0 ;  /* 0x0000000c0200720c */ /* 0x000fe40000706670 */
[-C--:B------:R-:W-:Y:S04]  /*4ba0*/  SHF.R.U32.HI R0, RZ, R5.reuse, R0 ;  /* 0x00000005ff007219 */ /* 0x080fe80000011600 */
[----:B------:R-:W-:Y:S05]  /*4bb0*/  SEL R13, R8, R0, !P2 ;  /* 0x00000000080d7207 */ /* 0x000fea0005000000 */
[----:B------:R-:W-:Y:S02]  /*4bc0*/  IMAD.MOV R12, RZ, RZ, -R13 ;  /* 0x000000ffff0c7224 */ /* 0x000fe400078e0a0d */
[----:B------:R-:W-:Y:S04]  /*4bd0*/  @!P0 IMAD.HI.U32 R0, R2, R4, RZ ;  /* 0x0000000402008227 */ /* 0x000fe800078e00ff */
[----:B------:R-:W-:Y:S01]  /*4be0*/  IMAD R12, R22, R12, R8 ;  /* 0x0000000c160c7224 */ /* 0x000fe200078e0208 */
[----:B------:R-:W-:Y:S04]  /*4bf0*/  @!P0 SHF.R.U32.HI R0, RZ, R5, R0 ;  /* 0x00000005ff008219 */ /* 0x000fe80000011600 */
[----:B------:R-:W-:Y:S04]  /*4c00*/  @!P0 SEL R0, R2, R0, !P2 ;  /* 0x0000000002008207 */ /* 0x000fe80005000000 */
[----:B------:R-:W-:Y:S01]  /*4c10*/  @!P0 IADD3 R13, PT, PT, R13, -R0, RZ ;  /* 0x800000000d0d8210 */ /* 0x000fe20007ffe0ff */
[----:B------:R-:W-:Y:S01]  /*4c20*/  @!P0 IMAD R0, R9, R12, R0 ;  /* 0x0000000c09008224 */ /* 0x000fe200078e0200 */
[----:B------:R-:W-:Y:S01]  /*4c30*/  IADD3 R9, PT, PT, -R8, RZ, RZ ;  /* 0x000000ff08097210 */ /* 0x000fe20007ffe1ff */
[--C-:B------:R-:W-:Y:S02]  /*4c40*/  IMAD.MOV R12, RZ, RZ, -R2.reuse ;  /* 0x000000ffff0c7224 */ /* 0x100fe400078e0a02 */
[----:B------:R-:W-:Y:S02]  /*4c50*/  @!P0 IMAD R8, R13, R22, R2 ;  /* 0x000000160d088224 */ /* 0x000fe400078e0202 */
[----:B------:R-:W-:Y:S02]  /*4c60*/  @!P0 IMAD.MOV.U32 R2, RZ, RZ, R0 ;  /* 0x000000ffff028224 */ /* 0x000fe400078e0000 */
[----:B------:R-:W-:Y:S02]  /*4c70*/  IMAD R11, R3, R12, R11 ;  /* 0x0000000c030b7224 */ /* 0x000fe400078e020b */
[----:B------:R-:W-:Y:S02]  /*4c80*/  IMAD R10, R6, R9, R10 ;  /* 0x00000009060a7224 */ /* 0x000fe400078e020a */
[----:B------:R-:W-:Y:S02]  /*4c90*/  IMAD R11, R2, R3, R11 ;  /* 0x00000003020b7224 */ /* 0x000fe400078e020b */
[----:B------:R-:W-:Y:S02]  /*4ca0*/  IMAD R10, R8, R6, R10 ;  /* 0x00000006080a7224 */ /* 0x000fe400078e020a */
.L_x_97:
[----:B------:R-:W-:Y:S05]  /*4cb0*/  BRA.U UP1, `(.L_x_98) ;  /* 0x0000000101107547 */ /* 0x000fea000b800000 */
[----:B------:R-:W-:Y:S04]  /*4cc0*/  MOV R2, UR6 ;  /* 0x0000000600027c02 */ /* 0x000fe80008000f00 */
[----:B------:R-:W-:Y:S04]  /*4cd0*/  SHF.L.U32 R2, R2, 0x1f, RZ ;  /* 0x0000001f02027819 */ /* 0x000fe800000006ff */
[----:B------:R-:W2:Y:S02]  /*4ce0*/  SYNCS.PHASECHK.TRANS64.TRYWAIT P0, [UR7+0x118], R2 ;  /* 0x00011802ff0075a7 */ /* 0x000ea40008001107 */
[----:B--2---:R-:W-:Y:S05]  /*4cf0*/  @!P0 BRA `(.L_x_99) ;  /* 0x0000004c00708947 */ /* 0x004fea0003800000 */
.L_x_98:
[----:B------:R-:W-:Y:S02]  /*4d00*/  R2UR UR42, R23 ;  /* 0x00000000172a72ca */ /* 0x000fe400000e0000 */
[----:B------:R-:W-:Y:S02]  /*4d10*/  R2UR UR43, R24 ;  /* 0x00000000182b72ca */ /* 0x000fe400000e0000 */
[----:B------:R-:W-:Y:S02]  /*4d20*/  ISETP.NE.U32.AND P2, PT, RZ, UR4, PT ;  /* 0x00000004ff007c0c */ /* 0x000fe4000bf45070 */
[----:B------:R-:W-:Y:S02]  /*4d30*/  SHF.L.U32 R23, R30, 0x1f, RZ ;  /* 0x0000001f1e177819 */ /* 0x000fe400000006ff */
[----:B------:R-:W-:Y:S05]  /*4d40*/  ISETP.NE.AND.EX P2, PT, RZ, UR5, PT, P2 ;  /* 0x00000005ff007c0c */ /* 0x000fea000bf45320 */
[----:B------:R-:W-:Y:S02]  /*4d50*/  USHF.L.U32 UR42, UR42, 0x7, URZ ;  /* 0x000000072a2a7899 */ /* 0x000fe400080006ff */
[----:B------:R-:W-:Y:S01]  /*4d60*/  USHF.L.U32 UR43, UR43, 0x6, URZ ;  /* 0x000000062b2b7899 */ /* 0x000fe200080006ff */
[----:B------:R-:W-:Y:S11]  /*4d70*/  BRA.U !UP4, `(.L_x_100) ;  /* 0x000000010c347547 */ /* 0x000ff6000b800000 */
[----:B------:R-:W-:Y:S01]  /*4d80*/  UPLOP3.LUT UP0, UPT, UPT, UPT, UP3, 0x80, 0x8 ;  /* 0x000000000008789c */ /* 0x000fe20003f0f030 */
[----:B--2---:R-:W-:Y:S02]  /*4d90*/  HFMA2 R0, -RZ, RZ, 0, 5.9604644775390625e-08 ;  /* 0x00000001ff007431 */ /* 0x004fe400000001ff */
[----:B------:R-:W-:Y:S03]  /*4da0*/  IMAD.MOV.U32 R57, RZ, RZ, 0x1 ;  /* 0x00000001ff397424 */ /* 0x000fe600078e00ff */
[----:B------:R-:W-:Y:S05]  /*4db0*/  PLOP3.LUT P0, PT, PT, PT, UP0, 0x80, 0x8 ;  /* 0x000000000008781c */ /* 0x000fea0003f0f008 */
[----:B------:R-:W2:Y:S01]  /*4dc0*/  @UP0 LDCU.64 UR10, c[0x0][0x888] ;  /* 0x00011100ff0a07ac */ /* 0x000ea20008000a00 */
[----:B------:R-:W-:Y:S07]  /*4dd0*/  @UP0 UIMAD UR8, UR36, UR4, URZ ;  /* 0x00000004240802a4 */ /* 0x000fee000f8e02ff */
[----:B------:R-:W-:Y:S01]  /*4de0*/  @!P0 PRMT R57, R0, 0x7610, R57 ;  /* 0x0000761000398816 */ /* 0x000fe20000000039 */
[----:B--2---:R-:W-:Y:S03]  /*4df0*/  @UP0 UIMAD.WIDE UR10, UR8, 0x4, UR10 ;  /* 0x00000004080a08a5 */ /* 0x004fe6000f8e020a */
[----:B------:R-:W2:Y:S03]  /*4e00*/  @!UP0 LDCU UR8, c[0x0][0x880] ;  /* 0x00011000ff0887ac */ /* 0x000ea60008000800 */
[----:B------:R-:W-:Y:S01]  /*4e10*/  IMAD.U32 R36, RZ, RZ, UR10 ;  /* 0x0000000aff247e24 */ /* 0x000fe2000f8e00ff */
[----:B------:R-:W-:Y:S05]  /*4e20*/  MOV R37, UR11 ;  /* 0x0000000b00257c02 */ /* 0x000fea0008000f00 */
[----:B------:R4:W5:Y:S02]  /*4e30*/  @P0 LDG.E R36, desc[UR38][R36.64] ;  /* 0x0000002624240981 */ /* 0x000964000c1e1900 */
[----:B--2-4-:R-:W-:Y:S07]  /*4e40*/  @!P0 IMAD.U32 R36, RZ, RZ, UR8 ;  /* 0x00000008ff248e24 */ /* 0x014fee000f8e00ff */
.L_x_100:
[----:B-----5:R-:W-:Y:S01]  /*4e50*/  @!P2 FSETP.EQ.AND P0, PT, R36, RZ, PT ;  /* 0x000000ff2400a20b */ /* 0x020fe20003f02000 */
[----:B------:R-:W-:Y:S01]  /*4e60*/  @!UPT UIADD3 URZ, UPT, UPT, URZ, URZ, URZ ;  /* 0x000000fffffff290 */ /* 0x000fe2000fffe0ff */
[----:B------:R-:W-:Y:S11]  /*4e70*/  @!P2 BRA `(.L_x_101) ;  /* 0x000000000014a947 */ /* 0x000ff60003800000 */
[----:B------:R-:W-:Y:S02]  /*4e80*/  LOP3.LUT P2, RZ, R57, 0xff, RZ, 0xc0, !PT ;  /* 0x000000ff39ff7812 */ /* 0x000fe4000784c0ff */
[----:B------:R-:W-:Y:S04]  /*4e90*/  PLOP3.LUT P0, PT, PT, PT, UP0, 0x80, 0x8 ;  /* 0x000000000008781c */ /* 0x000fe80003f0f008 */
[----:B------:R-:W-:Y:S07]  /*4ea0*/  PLOP3.LUT P0, PT, P0, PT, PT, 0x8, 0x80 ;  /* 0x000000000080781c */ /* 0x000fee000070e170 */
[----:B------:R-:W-:Y:S11]  /*4eb0*/  @P2 FSETP.EQ.AND P0, PT, R36, RZ, PT ;  /* 0x000000ff2400220b */ /* 0x000ff60003f02000 */
[----:B------:R-:W-:Y:S02]  /*4ec0*/  @!UPT UIADD3 URZ, UPT, UPT, URZ, URZ, URZ ;  /* 0x000000fffffff290 */ /* 0x000fe4000fffe0ff */
.L_x_101:
[----:B------:R-:W4:Y:S01]  /*4ed0*/  SYNCS.PHASECHK.TRANS64.TRYWAIT P2, [UR7+0xf0], R23 ;  /* 0x0000f017ff0075a7 */ /* 0x000f220008041107 */
[----:B------:R-:W-:Y:S04]  /*4ee0*/  ELECT P4, URZ, PT ;  /* 0x0000000000ff782f */ /* 0x000fe80003880000 */
[----:B------:R-:W-:Y:S11]  /*4ef0*/  PLOP3.LUT P4, PT, P0, P4, PT, 0xf2, 0x2f ;  /* 0x00000000002f781c */ /* 0x000ff60000789e72 */
[----:B------:R-:W-:Y:S02]  /*4f00*/  @!UPT UIADD3 URZ, UPT, UPT, URZ, URZ, URZ ;  /* 0x000000fffffff290 */ /* 0x000fe4000fffe0ff */
[----:B-1----:R-:W-:Y:S05]  /*4f10*/  @!P4 IADD3 R8, P0, PT, R32, 0x580, RZ ;  /* 0x000005802008c810 */ /* 0x002fea0007f1e0ff */
[----:B--2---:R-:W-:Y:S01]  /*4f20*/  @!P4 IMAD.X R2, RZ, RZ, R33, P0 ;  /* 0x000000ffff02c224 */ /* 0x004fe200000e0621 */
[----:B----4-:R-:W-:Y:S07]  /*4f30*/  @!P2 BRA `(.L_x_102) ;  /* 0x0000004800f8a947 */ /* 0x010fee0003800000 */
.L_x_243:
[----:B------:R-:W-:Y:S01]  /*4f40*/  @!P4 R2UR UR9, R8 ;  /* 0x000000000809c2ca */ /* 0x000fe200000e0000 */
[----:B------:R-:W-:Y:S01]  /*4f50*/  VOTEU.ALL UP1, P4 ;  /* 0x0000000000ff7886 */ /* 0x000fe20002020000 */
[----:B------:R-:W-:Y:S01]  /*4f60*/  @!P4 R2UR UR8, R2 ;  /* 0x000000000208c2ca */ /* 0x000fe200000e0000 */
[----:B------:R-:W-:Y:S01]  /*4f70*/  VOTEU.ALL UP2, P4 ;  /* 0x0000000000ff7886 */ /* 0x000fe20002040000 */
[----:B------:R-:W-:Y:S01]  /*4f80*/  UMOV UR16, 0x0 ;  /* 0x0000000000107882 */ /* 0x000fe20000000000 */
[----:B------:R-:W-:Y:S01]  /*4f90*/  UMOV UR17, 0x10000000 ;  /* 0x1000000000117882 */ /* 0x000fe20000000000 */
[----:B------:R-:W-:Y:S01]  /*4fa0*/  @!UP1 UIADD3 UR40, UPT, UPT, UR7, 0x200, URZ ;  /* 0x0000020007289890 */ /* 0x000fe2000fffe0ff */
[----:B-1----:R-:W-:Y:S01]  /*4fb0*/  @!P4 IMAD.MOV.U32 R0, RZ, RZ, 0x1000 ;  /* 0x00001000ff00c424 */ /* 0x002fe200078e00ff */
[----:B------:R-:W-:Y:S01]  /*4fc0*/  UMOV UR44, UR36 ;  /* 0x00000024002c7c82 */ /* 0x000fe20008000000 */
[----:B------:R-:W-:Y:S01]  /*4fd0*/  @!UP1 UIADD3 UR10, UPT, UPT, UR42, 0x40, URZ ;  /* 0x000000402a0a9890 */ /* 0x000fe2000fffe0ff */
[----:B------:R-:W-:Y:S01]  /*4fe0*/  UMOV UR11, UR43 ;  /* 0x0000002b000b7c82 */ /* 0x000fe20008000000 */
[----:B------:R-:W-:Y:S02]  /*4ff0*/  UMOV UR12, UR36 ;  /* 0x00000024000c7c82 */ /* 0x000fe40008000000 */
[----:B------:R-:W-:Y:S01]  /*5000*/  IMAD.U32 R8, RZ, RZ, UR9 ;  /* 0x00000009ff087e24 */ /* 0x000fe2000f8e00ff */
[----:B------:R-:W-:Y:S01]  /*5010*/  UMOV UR9, UR41 ;  /* 0x0000002900097c82 */ /* 0x000fe20008000000 */
[----:B------:R-:W-:Y:S01]  /*5020*/  IMAD.U32 R9, RZ, RZ, UR8 ;  /* 0x00000008ff097e24 */ /* 0x000fe2000f8e00ff */
[----:B------:R-:W-:Y:S02]  /*5030*/  @!UP1 UIADD3 UR8, UPT, UPT, UR7, 0xa00, URZ ;  /* 0x00000a0007089890 */ /* 0x000fe4000fffe0ff */
[----:B------:R-:W-:Y:S01]  /*5040*/  @!P4 R2UR UR18, R8 ;  /* 0x000000000812c2ca */ /* 0x000fe200000e0000 */
[----:B------:R-:W-:Y:S01]  /*5050*/  VOTEU.ALL UP1, P4 ;  /* 0x0000000000ff7886 */ /* 0x000fe20002020000 */
[----:B------:R-:W-:Y:S01]  /*5060*/  @!P4 R2UR UR19, R9 ;  /* 0x000000000913c2ca */ /* 0x000fe200000e0000 */
[----:B------:R-:W-:Y:S01]  /*5070*/  UPRMT UR14, UR37, 0x654, UR41 ;  /* 0x00000654250e7896 */ /* 0x000fe20008000029 */
[----:B------:R-:W-:Y:S05]  /*5080*/  @!P4 IADD3 R8, P0, PT, R32, 0x580, RZ ;  /* 0x000005802008c810 */ /* 0x000fea0007f1e0ff */
[----:B------:R-:W-:Y:S06]  /*5090*/  @!P4 IMAD.X R2, RZ, RZ, R33, P0 ;  /* 0x000000ffff02c224 */ /* 0x000fec00000e0621 */
[----:B------:R1:W-:Y:S01]  /*50a0*/  @!UP2 UTMALDG.3D [UR40], [UR18], desc[UR16] ;  /* 0x000010281200a5b4 */ /* 0x0003e20008011000 */
[----:B------:R1:W-:Y:S01]  /*50b0*/  @!UP1 UTMALDG.3D [UR8], [UR18], desc[UR16] ;  /* 0x00001008120095b4 */ /* 0x0003e20008011000 */
[----:B------:R1:W-:Y:S01]  /*50c0*/  @!P4 SYNCS.ARRIVE.TRANS64.RED.A0TR RZ, [UR7+0xd0], R0 ;  /* 0x0000d000ffffc9a7 */ /* 0x0003e20008300407 */
[----:B------:R-:W-:Y:S01]  /*50d0*/  SYNCS.ARRIVE.TRANS64.RED.A1T0 RZ, [UR14], RZ ;  /* 0x000000ffffff79a7 */ /* 0x000fe2000810040e */
[----:B------:R-:W2:Y:S02]  /*50e0*/  SYNCS.PHASECHK.TRANS64.TRYWAIT P2, [UR7+0xf8], R23 ;  /* 0x0000f817ff0075a7 */ /* 0x000ea40008041107 */
[----:B-12---:R-:W-:Y:S05]  /*50f0*/  @!P2 BRA `(.L_x_103) ;  /* 0x0000004800a0a947 */ /* 0x006fea0003800000 */
.L_x_245:
        /* <DEDUP_REMOVED lines=8> */
[----:B------:R-:W-:Y:S01]  /*5180*/  @!UP1 UIADD3 UR32, UPT, UPT, UR7, 0x1200, URZ ;  /* 0x0000120007209890 */ /* 0x000fe2000fffe0ff */
[----:B------:R-:W-:Y:S01]  /*5190*/  UMOV UR35, UR43 ;  /* 0x0000002b00237c82 */ /* 0x000fe20008000000 */
[----:B------:R-:W-:Y:S03]  /*51a0*/  @!UP1 UIADD3 UR10, UPT, UPT, UR42, 0x50, URZ ;  /* 0x000000502a0a9890 */ /* 0x000fe6000fffe0ff */
[----:B------:R-:W-:Y:S01]  /*51b0*/  IMAD.U32 R8, RZ, RZ, UR9 ;  /* 0x00000009ff087e24 */ /* 0x000fe2000f8e00ff */
[----:B------:R-:W-:Y:S01]  /*51c0*/  UMOV UR9, UR33 ;  /* 0x0000002100097c82 */ /* 0x000fe20008000000 */
[----:B------:R-:W-:Y:S01]  /*51d0*/  IMAD.U32 R9, RZ, RZ, UR8 ;  /* 0x00000008ff097e24 */ /* 0x000fe2000f8e00ff */
[----:B------:R-:W-:Y:S02]  /*51e0*/  @!UP1 UIADD3 UR8, UPT, UPT, UR7, 0x1a00, URZ ;  /* 0x00001a0007089890 */ /* 0x000fe4000fffe0ff */
[----:B------:R-:W-:Y:S01]  /*51f0*/  @!P4 R2UR UR18, R8 ;  /* 0x000000000812c2ca */ /* 0x000fe200000e0000 */
[----:B------:R-:W-:Y:S01]  /*5200*/  VOTEU.ALL UP1, P4 ;  /* 0x0000000000ff7886 */ /* 0x000fe20002020000 */
[----:B------:R-:W-:Y:S01]  /*5210*/  @!P4 R2UR UR19, R9 ;  /* 0x000000000913c2ca */ /* 0x000fe200000e0000 */
[----:B------:R-:W-:Y:S01]  /*5220*/  UMOV UR11, UR43 ;  /* 0x0000002b000b7c82 */ /* 0x000fe20008000000 */
[----:B------:R-:W-:Y:S01]  /*5230*/  UMOV UR12, UR36 ;  /* 0x00000024000c7c82 */ /* 0x000fe20008000000 */
[----:B------:R-:W-:Y:S01]  /*5240*/  UPRMT UR14, UR37, 0x654, UR33 ;  /* 0x00000654250e7896 */ /* 0x000fe20008000021 */
[----:B------:R-:W-:Y:S05]  /*5250*/  @!P4 IADD3 R8, P0, PT, R32, 0x580, RZ ;  /* 0x000005802008c810 */ /* 0x000fea0007f1e0ff */
[----:B------:R-:W-:Y:S04]  /*5260*/  @!P4 IMAD.X R2, RZ, RZ, R33, P0 ;  /* 0x000000ffff02c224 */ /* 0x000fe800000e0621 */
[----:B------:R1:W-:Y:S01]  /*5270*/  @!UP2 UTMALDG.3D [UR32], [UR18], desc[UR16] ;  /* 0x000010201200a5b4 */ /* 0x0003e20008011000 */
[----:B------:R1:W-:Y:S01]  /*5280*/  @!UP1 UTMALDG.3D [UR8], [UR18], desc[UR16] ;  /* 0x00001008120095b4 */ /* 0x0003e20008011000 */
[----:B------:R1:W-:Y:S01]  /*5290*/  @!P4 SYNCS.ARRIVE.TRANS64.RED.A0TR RZ, [UR7+0xd8], R0 ;  /* 0x0000d800ffffc9a7 */ /* 0x0003e20008300407 */
[----:B------:R-:W-:Y:S01]  /*52a0*/  SYNCS.ARRIVE.TRANS64.RED.A1T0 RZ, [UR14], RZ ;  /* 0x000000ffffff79a7 */ /* 0x000fe2000810040e */
[----:B------:R-:W2:Y:S02]  /*52b0*/  SYNCS.PHASECHK.TRANS64.TRYWAIT P2, [UR7+0x100], R23 ;  /* 0x00010017ff0075a7 */ /* 0x000ea40008041107 */
[----:B-12---:R-:W-:Y:S05]  /*52c0*/  @!P2 BRA `(.L_x_104) ;  /* 0x000000480044a947 */ /* 0x006fea0003800000 */
.L_x_247:
[----:B------:R-:W2:Y:S01]  /*52d0*/  LDC.64 R12, c[0x0][0xb18] ;  /* 0x0002c600ff0c7b82 */ /* 0x000ea20000000a00 */
[----:B------:R-:W-:Y:S01]  /*52e0*/  @!P4 R2UR UR8, R2 ;  /* 0x000000000208c2ca */ /* 0x000fe200000e0000 */
[----:B------:R-:W-:Y:S01]  /*52f0*/  VOTEU.ALL UP1, P4 ;  /* 0x0000000000ff7886 */ /* 0x000fe20002020000 */
[----:B------:R-:W-:Y:S01]  /*5300*/  @!P4 R2UR UR9, R8 ;  /* 0x000000000809c2ca */ /* 0x000fe200000e0000 */
[----:B------:R-:W-:Y:S01]  /*5310*/  VOTEU.ALL UP2, P4 ;  /* 0x0000000000ff7886 */ /* 0x000fe20002040000 */
[----:B------:R-:W-:Y:S03]  /*5320*/  UMOV UR16, 0x0 ;  /* 0x0000000000107882 */ /* 0x000fe60000000000 */
[----:B------:R-:W4:Y:S01]  /*5330*/  @!P1 LDC R2, c[0x0][0xb0c] ;  /* 0x0002c300ff029b82 */ /* 0x000f220000000800 */
[----:B------:R-:W-:Y:S01]  /*5340*/  @!UP1 UIADD3 UR26, UPT, UPT, UR42, 0x20, URZ ;  /* 0x000000202a1a9890 */ /* 0x000fe2000fffe0ff */
[----:B-1----:R-:W-:Y:S01]  /*5350*/  @!P4 IMAD.MOV.U32 R0, RZ, RZ, 0x1000 ;  /* 0x00001000ff00c424 */ /* 0x002fe200078e00ff */
[----:B------:R-:W-:Y:S01]  /*5360*/  @!UP1 UIADD3 UR24, UPT, UPT, UR7, 0x2200, URZ ;  /* 0x0000220007189890 */ /* 0x000fe2000fffe0ff */
[----:B------:R-:W-:Y:S01]  /*5370*/  @P3 SHF.R.U32.HI R27, RZ, 0x10, R17 ;  /* 0x00000010ff1b3819 */ /* 0x000fe20000011611 */
[----:B------:R-:W-:Y:S01]  /*5380*/  UMOV UR17, 0x10000000 ;  /* 0x1000000000117882 */ /* 0x000fe20000000000 */
[----:B------:R-:W-:Y:S01]  /*5390*/  UMOV UR27, UR43 ;  /* 0x0000002b001b7c82 */ /* 0x000fe20008000000 */
[----:B------:R-:W-:Y:S01]  /*53a0*/  UMOV UR28, UR36 ;  /* 0x00000024001c7c82 */ /* 0x000fe20008000000 */
[----:B------:R-:W-:Y:S01]  /*53b0*/  IMAD.U32 R9, RZ, RZ, UR8 ;  /* 0x00000008ff097e24 */ /* 0x000fe2000f8e00ff */
[----:B------:R-:W-:Y:S01]  /*53c0*/  @!UP1 UIADD3 UR10, UPT, UPT, UR42, 0x60, URZ ;  /* 0x000000602a0a9890 */ /* 0x000fe2000fffe0ff */
[----:B------:R-:W-:Y:S01]  /*53d0*/  IMAD.U32 R8, RZ, RZ, UR9 ;  /* 0x00000009ff087e24 */ /* 0x000fe2000f8e00ff */
[----:B------:R-:W-:Y:S01]  /*53e0*/  @!UP1 UIADD3 UR8, UPT, UPT, UR7, 0x2a00, URZ ;  /* 0x00002a0007089890 */ /* 0x000fe2000fffe0ff */
[----:B------:R-:W-:Y:S01]  /*53f0*/  VIADD R29, R29, 0x1 ;  /* 0x000000011d1d7836 */ /* 0x000fe20000000000 */
[----:B------:R-:W-:Y:S01]  /*5400*/  @!P4 R2UR UR19, R9 ;  /* 0x000000000913c2ca */ /* 0x000fe200000e0000 */
[----:B------:R-:W-:Y:S01]  /*5410*/  VOTEU.ALL UP1, P4 ;  /* 0x0000000000ff7886 */ /* 0x000fe20002020000 */
[----:B------:R-:W-:Y:S01]  /*5420*/  @!P4 R2UR UR18, R8 ;  /* 0x000000000812c2ca */ /* 0x000fe200000e0000 */
[----:B------:R-:W-:Y:S01]  /*5430*/  UMOV UR9, UR25 ;  /* 0x0000001900097c82 */ /* 0x000fe20008000000 */
[----:B------:R-:W1:Y:S01]  /*5440*/  LDC.64 R8, c[0x0][0xb10] ;  /* 0x0002c400ff087b82 */ /* 0x000e620000000a00 */
[----:B------:R-:W-:Y:S01]  /*5450*/  UMOV UR11, UR43 ;  /* 0x0000002b000b7c82 */ /* 0x000fe20008000000 */
[----:B------:R-:W-:Y:S01]  /*5460*/  UMOV UR12, UR36 ;  /* 0x00000024000c7c82 */ /* 0x000fe20008000000 */
[----:B------:R-:W-:Y:S08]  /*5470*/  UPRMT UR14, UR37, 0x654, UR25 ;  /* 0x00000654250e7896 */ /* 0x000ff00008000019 */
[----:B------:R1:W-:Y:S01]  /*5480*/  @!UP2 UTMALDG.3D [UR24], [UR18], desc[UR16] ;  /* 0x000010181200a5b4 */ /* 0x0003e20008011000 */
[----:B------:R1:W-:Y:S01]  /*5490*/  @!UP1 UTMALDG.3D [UR8], [UR18], desc[UR16] ;  /* 0x00001008120095b4 */ /* 0x0003e20008011000 */
[----:B------:R5:W-:Y:S01]  /*54a0*/  @!P4 SYNCS.ARRIVE.TRANS64.RED.A0TR RZ, [UR7+0xe0], R0 ;  /* 0x0000e000ffffc9a7 */ /* 0x000be20008300407 */
[C---:B-1----:R-:W-:Y:S01]  /*54b0*/  @!P1 IMAD.HI.U32 R8, R11.reuse, R8, RZ ;  /* 0x000000080b089227 */ /* 0x042fe200078e00ff */
[----:B--2---:R-:W-:Y:S02]  /*54c0*/  @!P1 ISETP.NE.AND P0, PT, R12, 0x1, PT ;  /* 0x000000010c00980c */ /* 0x004fe40003f05270 */
[----:B----4-:R-:W-:Y:S01]  /*54d0*/  @!P1 ISETP.NE.AND P2, PT, R2, 0x1, PT ;  /* 0x000000010200980c */ /* 0x010fe20003f45270 */
[C---:B------:R-:W-:Y:S01]  /*54e0*/  @!P1 IMAD.HI.U32 R13, R10.reuse, R13, RZ ;  /* 0x0000000d0a0d9227 */ /* 0x040fe200078e00ff */
[----:B------:R-:W-:Y:S04]  /*54f0*/  @!P1 SHF.R.U32.HI R8, RZ, R9, R8 ;  /* 0x00000009ff089219 */ /* 0x000fe80000011608 */
[----:B------:R-:W-:Y:S01]  /*5500*/  @!P1 SEL R8, R11, R8, !P2 ;  /* 0x000000080b089207 */ /* 0x000fe20005000000 */
[----:B------:R-:W-:Y:S01]  /*5510*/  SYNCS.ARRIVE.TRANS64.RED.A1T0 RZ, [UR14], RZ ;  /* 0x000000ffffff79a7 */ /* 0x000fe2000810040e */
[----:B------:R-:W1:Y:S01]  /*5520*/  SYNCS.PHASECHK.TRANS64.TRYWAIT P5, [UR7+0x108], R23 ;  /* 0x00010817ff0075a7 */ /* 0x000e6200080a1107 */
[----:B-----5:R-:W2:Y:S02]  /*5530*/  @!P1 LDC R0, c[0x0][0xb20] ;  /* 0x0002c800ff009b82 */ /* 0x020ea40000000800 */
[----:B--2---:R-:W-:Y:S04]  /*5540*/  @!P1 SHF.R.U32.HI R0, RZ, R0, R13 ;  /* 0x00000000ff009219 */ /* 0x004fe8000001160d */
[----:B------:R-:W-:Y:S05]  /*5550*/  @!P1 SEL R9, R10, R0, !P0 ;  /* 0x000000000a099207 */ /* 0x000fea0004000000 */
[----:B------:R-:W-:Y:S02]  /*5560*/  @!P1 IMAD.IADD R0, R9, 0x1, -R8 ;  /* 0x0000000109009824 */ /* 0x000fe400078e0a08 */
[----:B------:R-:W-:Y:S02]  /*5570*/  @!P1 IMAD.IADD R8, R8, 0x1, -R9 ;  /* 0x0000000108089824 */ /* 0x000fe400078e0a09 */
[----:B------:R-:W-:Y:S02]  /*5580*/  @!P1 IMAD R11, R0, R2, R11 ;  /* 0x00000002000b9224 */ /* 0x000fe400078e020b */
[----:B------:R-:W-:Y:S01]  /*5590*/  @!P1 IMAD R10, R8, R12, R10 ;  /* 0x0000000c080a9224 */ /* 0x000fe200078e020a */
[----:B-1----:R-:W-:Y:S06]  /*55a0*/  @!P5 BRA `(.L_x_105) ;  /* 0x0000004400a4d947 */ /* 0x002fec0003800000 */
.L_x_249:
[----:B------:R-:W-:Y:S01]  /*55b0*/  @!P4 IADD3 R2, P0, PT, R32, 0x580, RZ ;  /* 0x000005802002c810 */ /* 0x000fe20007f1e0ff */
[----:B------:R-:W-:Y:S01]  /*55c0*/  VOTEU.ALL UP1, P4 ;  /* 0x0000000000ff7886 */ /* 0x000fe20002020000 */
[----:B------:R-:W-:Y:S01]  /*55d0*/  VOTEU.ALL UP2, P4 ;  /* 0x0000000000ff7886 */ /* 0x000fe20002040000 */
[----:B------:R-:W-:Y:S01]  /*55e0*/  UMOV UR14, 0x0 ;  /* 0x00000000000e7882 */ /* 0x000fe20000000000 */
[----:B------:R-:W-:Y:S01]  /*55f0*/  @!P4 R2UR UR9, R2 ;  /* 0x000000000209c2ca */ /* 0x000fe200000e0000 */
[----:B-1----:R-:W-:Y:S01]  /*5600*/  @!P4 IMAD.X R0, RZ, RZ, R33, P0 ;  /* 0x000000ffff00c224 */ /* 0x002fe200000e0621 */
[----:B------:R-:W-:Y:S01]  /*5610*/  @!UP1 UIADD3 UR17, UPT, UPT, UR7, 0xe8, URZ ;  /* 0x000000e807119890 */ /* 0x000fe2000fffe0ff */
[----:B------:R-:W-:Y:S01]  /*5620*/  ISETP.NE.AND P0, PT, R29, 0x2, PT ;  /* 0x000000021d00780c */ /* 0x000fe20003f05270 */
[----:B------:R-:W-:Y:S01]  /*5630*/  @!UP1 UIADD3 UR18, UPT, UPT, UR42, 0x30, URZ ;  /* 0x000000302a129890 */ /* 0x000fe2000fffe0ff */
[----:B------:R-:W-:Y:S01]  /*5640*/  LOP3.LUT R30, R30, 0x1, RZ, 0x3c, !PT ;  /* 0x000000011e1e7812 */ /* 0x000fe200078e3cff */
[----:B------:R-:W-:Y:S01]  /*5650*/  @!UP1 UIADD3 UR16, UPT, UPT, UR7, 0x3200, URZ ;  /* 0x0000320007109890 */ /* 0x000fe2000fffe0ff */
[----:B------:R-:W-:Y:S01]  /*5660*/  @!P4 R2UR UR8, R0 ;  /* 0x000000000008c2ca */ /* 0x000fe200000e0000 */
[----:B------:R-:W-:Y:S01]  /*5670*/  UMOV UR15, 0x10000000 ;  /* 0x10000000000f7882 */ /* 0x000fe20000000000 */
[----:B------:R-:W-:Y:S01]  /*5680*/  UMOV UR19, UR43 ;  /* 0x0000002b00137c82 */ /* 0x000fe20008000000 */
[----:B------:R-:W-:Y:S01]  /*5690*/  UMOV UR20, UR36 ;  /* 0x0000002400147c82 */ /* 0x000fe20008000000 */
[----:B------:R-:W-:Y:S01]  /*56a0*/  @!UP1 UIADD3 UR10, UPT, UPT, UR42, 0x70, URZ ;  /* 0x000000702a0a9890 */ /* 0x000fe2000fffe0ff */
[----:B------:R-:W-:Y:S01]  /*56b0*/  SEL R0, RZ, 0x1, P0 ;  /* 0x00000001ff007807 */ /* 0x000fe20000000000 */
[----:B------:R-:W-:Y:S01]  /*56c0*/  IMAD.U32 R8, RZ, RZ, UR9 ;  /* 0x00000009ff087e24 */ /* 0x000fe2000f8e00ff */
[----:B------:R-:W-:Y:S01]  /*56d0*/  UMOV UR11, UR43 ;  /* 0x0000002b000b7c82 */ /* 0x000fe20008000000 */
[----:B------:R-:W-:Y:S01]  /*56e0*/  UMOV UR12, UR36 ;  /* 0x00000024000c7c82 */ /* 0x000fe20008000000 */
[----:B------:R-:W-:Y:S01]  /*56f0*/  UMOV UR9, UR17 ;  /* 0x0000001100097c82 */ /* 0x000fe20008000000 */
[----:B------:R-:W-:Y:S01]  /*5700*/  @P3 R2UR UR36, R27 ;  /* 0x000000001b2432ca */ /* 0x000fe200000e0000 */
[----:B------:R-:W-:Y:S01]  /*5710*/  IMAD.IADD R23, R10, 0x1, R47 ;  /* 0x000000010a177824 */ /* 0x000fe200078e022f */
[----:B------:R-:W-:Y:S01]  /*5720*/  @!P4 R2UR UR22, R8 ;  /* 0x000000000816c2ca */ /* 0x000fe200000e0000 */
[----:B------:R-:W-:Y:S01]  /*5730*/  IMAD.U32 R9, RZ, RZ, UR8 ;  /* 0x00000008ff097e24 */ /* 0x000fe2000f8e00ff */
[----:B------:R-:W-:Y:S01]  /*5740*/  @!UP1 UIADD3 UR8, UPT, UPT, UR7, 0x3a00, URZ ;  /* 0x00003a0007089890 */ /* 0x000fe2000fffe0ff */
[----:B------:R-:W-:Y:S01]  /*5750*/  LOP3.LUT R28, R28, R0, RZ, 0x3c, !PT ;  /* 0x000000001c1c7212 */ /* 0x000fe200078e3cff */
[----:B------:R-:W-:Y:S01]  /*5760*/  VOTEU.ALL UP1, P4 ;  /* 0x0000000000ff7886 */ /* 0x000fe20002020000 */
[----:B------:R-:W-:Y:S01]  /*5770*/  IMAD.IADD R24, R11, 0x1, R56 ;  /* 0x000000010b187824 */ /* 0x000fe200078e0238 */
[----:B------:R-:W-:Y:S02]  /*5780*/  @!P4 R2UR UR23, R9 ;  /* 0x000000000917c2ca */ /* 0x000fe400000e0000 */
[----:B------:R-:W-:Y:S11]  /*5790*/  SEL R29, R29, RZ, P0 ;  /* 0x000000ff1d1d7207 */ /* 0x000ff60000000000 */
[----:B------:R2:W-:Y:S01]  /*57a0*/  @!UP2 UTMALDG.3D [UR16], [UR22], desc[UR14] ;  /* 0x00000e101600a5b4 */ /* 0x0005e20008011000 */
[----:B------:R2:W-:Y:S01]  /*57b0*/  @!UP1 UTMALDG.3D [UR8], [UR22], desc[UR14] ;  /* 0x00000e08160095b4 */ /* 0x0005e20008011000 */
[----:B------:R2:W-:Y:S01]  /*57c0*/  @!P4 SYNCS.ARRIVE.TRANS64.RED.A0TR RZ, [UR7+0xe8], R26 ;  /* 0x0000e81affffc9a7 */ /* 0x0005e20008300407 */
[----:B------:R-:W-:Y:S01]  /*57d0*/  UPLOP3.LUT UP1, UPT, UPT, UPT, UPT, 0x80, 0x8 ;  /* 0x000000000008789c */ /* 0x000fe20003f2f070 */
[----:B------:R-:W-:Y:S01]  /*57e0*/  SYNCS.ARRIVE.TRANS64.RED.A1T0 RZ, [UR13], RZ ;  /* 0x000000ffffff79a7 */ /* 0x000fe2000810040d */
[----:B------:R-:W-:Y:S09]  /*57f0*/  @P3 BRA `(.L_x_106) ;  /* 0xfffffff000343947 */ /* 0x000ff2000383ffff */
[----:B------:R-:W-:-:S04]  /*5800*/  SHF.L.U32 R2, R30, 0x1f, RZ ;  /* 0x0000001f1e027819 */ /* 0x000fc800000006ff */
[----:B------:R-:W1:Y:S02]  /*5810*/  SYNCS.PHASECHK.TRANS64.TRYWAIT P0, [UR7+0xf0], R2 ;  /* 0x0000f002ff0075a7 */ /* 0x000e640008001107 */
[----:B-1----:R-:W-:Y:S05]  /*5820*/  @!P0 BRA `(.L_x_107) ;  /* 0x00000044001c8947 */ /* 0x002fea0003800000 */
.L_x_251:
[----:B------:R-:W4:Y:S02]  /*5830*/  SYNCS.PHASECHK.TRANS64.TRYWAIT P0, [UR7+0xf8], R2 ;  /* 0x0000f802ff0075a7 */ /* 0x000f240008001107 */
[----:B----4-:R-:W-:Y:S05]  /*5840*/  @!P0 BRA `(.L_x_108) ;  /* 0x00000044002c8947 */ /* 0x010fea0003800000 */
.L_x_253:
[----:B------:R-:W4:Y:S02]  /*5850*/  SYNCS.PHASECHK.TRANS64.TRYWAIT P0, [UR7+0x100], R2 ;  /* 0x00010002ff0075a7 */ /* 0x000f240008001107 */
[----:B----4-:R-:W-:Y:S05]  /*5860*/  @!P0 BRA `(.L_x_109) ;  /* 0x00000044003c8947 */ /* 0x010fea0003800000 */
.L_x_255:
[----:B-1----:R-:W-:-:S07]  /*5870*/  MOV R0, UR7 ;  /* 0x0000000700007c02 */ /* 0x002fce0008000f00 */
.L_x_110:
[----:B-1----:R-:W-:-:S04]  /*5880*/  SHF.L.U32 R2, R30, 0x1f, RZ ;  /* 0x0000001f1e027819 */ /* 0x002fc800000006ff */
[----:B------:R1:W4:Y:S03]  /*5890*/  SYNCS.PHASECHK.TRANS64.TRYWAIT P0, [R0+URZ+0x108], R2 ;  /* 0x00010802000075a7 */ /* 0x00032600080011ff */
[----:B----4-:R-:W-:Y:S05]  /*58a0*/  @!P0 NANOSLEEP.SYNCS 0x989680 ;  /* 0x009896800000895d */ /* 0x010fea0003900000 */
[----:B------:R-:W4:Y:S02]  /*58b0*/  @!P0 SYNCS.PHASECHK.TRANS64 P0, [R0+URZ+0x108], R2 ;  /* 0x00010802000085a7 */ /* 0x000f2400080010ff */
[----:B--2-4-:R-:W-:Y:S05]  /*58c0*/  @P0 EXIT ;  /* 0x000000000000094d */ /* 0x014fea0003800000 */
[----:B------:R-:W-:Y:S05]  /*58d0*/  BRA `(.L_x_110) ;  /* 0xfffffffc00e87947 */ /* 0x000fea000383ffff */
.L_x_95:
[----:B------:R-:W-:-:S06]  /*58e0*/  UISETP.GE.AND UP1, UPT, UR10, 0x4, UPT ;  /* 0x000000040a00788c */ /* 0x000fcc000bf26270 */
[----:B------:R-:W-:-:S13]  /*58f0*/  PLOP3.LUT P0, PT, PT, PT, UP1, 0x80, 0x8 ;  /* 0x000000000008781c */ /* 0x000fda0003f0f018 */
[----:B------:R-:W-:Y:S05]  /*5900*/  @!P0 EXIT ;  /* 0x000000000000894d */ /* 0x000fea0003800000 */
[----:B------:R-:W-:Y:S01]  /*5910*/  BAR.SYNC.DEFER_BLOCKING 0x6, 0xa0 ;  /* 0x0182800000007b1d */ /* 0x000fe20000010000 */
[C---:B------:R-:W-:Y:S01]  /*5920*/  IMAD.SHL.U32 R76, R77.reuse, 0x10, RZ ;  /* 0x000000104d4c7824 */ /* 0x040fe200078e00ff */
[----:B------:R-:W-:Y:S01]  /*5930*/  CS2R R72, SRZ ;  /* 0x0000000000487805 */ /* 0x000fe2000001ff00 */
[----:B------:R-:W-:Y:S02]  /*5940*/  IMAD.SHL.U32 R6, R78, 0x200000, RZ ;  /* 0x002000004e067824 */ /* 0x000fe400078e00ff */
[C---:B------:R-:W-:Y:S01]  /*5950*/  IMAD.U32 R5, R77.reuse, 0x10000, RZ ;  /* 0x000100004d057824 */ /* 0x040fe200078e00ff */
[----:B------:R-:W-:Y:S02]  /*5960*/  UMOV UR41, 0x400 ;  /* 0x0000040000297882 */ /* 0x000fe40000000000 */
[----:B------:R-:W1:Y:S01]  /*5970*/  LDC R64, c[0x0][0x370] ;  /* 0x0000dc00ff407b82 */ /* 0x000e620000000800 */
[----:B------:R-:W-:Y:S01]  /*5980*/  ULEA UR41, UR37, UR41, 0x18 ;  /* 0x0000002925297291 */ /* 0x000fe2000f8ec0ff */
[C---:B------:R-:W-:Y:S01]  /*5990*/  IMAD.SHL.U32 R2, R77.reuse, 0x2, RZ ;  /* 0x000000024d027824 */ /* 0x040fe200078e00ff */
[----:B------:R-:W-:Y:S01]  /*59a0*/  LOP3.LUT R4, R76, 0x40, RZ, 0xc0, !PT ;  /* 0x000000404c047812 */ /* 0x000fe200078ec0ff */
[----:B------:R-:W-:Y:S01]  /*59b0*/  IMAD.SHL.U32 R3, R78, 0x200, RZ ;  /* 0x000002004e037824 */ /* 0x000fe200078e00ff */
[----:B------:R-:W-:Y:S01]  /*59c0*/  LOP3.LUT R0, R76, 0x5b0, RZ, 0xc0, !PT ;  /* 0x000005b04c007812 */ /* 0x000fe200078ec0ff */
[----:B------:R-:W-:Y:S01]  /*59d0*/  IMAD.MOV.U32 R26, RZ, RZ, RZ ;  /* 0x000000ffff1a7224 */ /* 0x000fe200078e00ff */
[----:B------:R-:W-:Y:S01]  /*59e0*/  LOP3.LUT R6, R6, 0x200000, RZ, 0xc0, !PT ;  /* 0x0020000006067812 */ /* 0x000fe200078ec0ff */
[----:B------:R-:W2:Y:S01]  /*59f0*/  LDC R63, c[0x0][0x374] ;  /* 0x0000dd00ff3f7b82 */ /* 0x000ea20000000800 */
[----:B------:R-:W-:Y:S01]  /*5a00*/  LOP3.LUT R2, R4, 0x8, R2, 0xf8, !PT ;  /* 0x0000000804027812 */ /* 0x000fe200078ef802 */
[----:B------:R-:W-:Y:S01]  /*5a10*/  IMAD.MOV.U32 R74, RZ, RZ, RZ ;  /* 0x000000ffff4a7224 */ /* 0x000fe200078e00ff */
[----:B------:R-:W-:Y:S01]  /*5a20*/  LOP3.LUT R0, R0, 0x200, R3, 0xf8, !PT ;  /* 0x0000020000007812 */ /* 0x000fe200078ef803 */
[----:B------:R-:W-:Y:S01]  /*5a30*/  IMAD.MOV.U32 R62, RZ, RZ, RZ ;  /* 0x000000ffff3e7224 */ /* 0x000fe200078e00ff */
[----:B------:R-:W-:Y:S01]  /*5a40*/  LOP3.LUT R5, R6, 0x400000, R5, 0xf8, !PT ;  /* 0x0040000006057812 */ /* 0x000fe200078ef805 */
[----:B------:R-:W3:Y:S01]  /*5a50*/  LDCU.64 UR46, c[0x0][0x348] ;  /* 0x00006900ff2e77ac */ /* 0x000ee20008000a00 */
[----:B------:R-:W-:Y:S01]  /*5a60*/  LOP3.LUT P0, RZ, R76, 0x40, RZ, 0xc0, !PT ;  /* 0x000000404cff7812 */ /* 0x000fe2000780c0ff */
[----:B------:R-:W4:Y:S01]  /*5a70*/  LDS R27, [UR41+0x1d0] ;  /* 0x0001d029ff1b7984 */ /* 0x000f220008000800 */
[----:B------:R-:W-:Y:S01]  /*5a80*/  LOP3.LUT R75, R0, R2, RZ, 0xfc, !PT ;  /* 0x00000002004b7212 */ /* 0x000fe200078efcff */
[----:B------:R-:W-:Y:S01]  /*5a90*/  UMOV UR44, 0x1 ;  /* 0x00000001002c7882 */ /* 0x000fe20000000000 */
[----:B------:R-:W-:Y:S01]  /*5aa0*/  P2R R0, PR, RZ, 0x1 ;  /* 0x00000001ff007803 */ /* 0x000fe20000000000 */
[----:B------:R-:W-:Y:S01]  /*5ab0*/  UIADD3 UR40, UPT, UPT, UR41, 0x200, URZ ;  /* 0x0000020029287890 */ /* 0x000fe2000fffe0ff */
[----:B------:R-:W-:Y:S01]  /*5ac0*/  LOP3.LUT R77, R77, 0x60, RZ, 0xc0, !PT ;  /* 0x000000604d4d7812 */ /* 0x000fe200078ec0ff */
[----:B------:R-:W-:Y:S01]  /*5ad0*/  UMOV UR43, URZ ;  /* 0x000000ff002b7c82 */ /* 0x000fe20008000000 */
[----:B------:R-:W-:Y:S01]  /*5ae0*/  UMOV UR42, URZ ;  /* 0x000000ff002a7c82 */ /* 0x000fe20008000000 */
[----:B-1234-:R-:W-:-:S08]  /*5af0*/  IMAD.IADD R27, R27, 0x1, R5 ;  /* 0x000000011b1b7824 */ /* 0x01efd000078e0205 */
.L_x_187:
[C---:B------:R-:W-:Y:S02]  /*5b00*/  LEA R0, R62.reuse, UR41, 0x3 ;  /* 0x000000293e007c11 */ /* 0x040fe4000f8e18ff */
[----:B------:R-:W-:Y:S02]  /*5b10*/  SHF.L.U32 R2, R73, 0x1f, RZ ;  /* 0x0000001f49027819 */ /* 0x000fe400000006ff */
[----:B------:R-:W-:Y:S02]  /*5b20*/  LEA R8, R62, UR41, 0x4 ;  /* 0x000000293e087c11 */ /* 0x000fe4000f8e20ff */
[----:B------:R-:W1:Y:S02]  /*5b30*/  SYNCS.PHASECHK.TRANS64.TRYWAIT P0, [R0+URZ+0x120], R2 ;  /* 0x00012002000075a7 */ /* 0x000e6400080011ff */
[----:B-1----:R-:W-:Y:S05]  /*5b40*/  @!P0 BRA `(.L_x_111) ;  /* 0x00000040009c8947 */ /* 0x002fea0003800000 */
.L_x_256:
        /* <DEDUP_REMOVED lines=11> */
[----:B--2---:R-:W-:-:S04]  /*5c00*/  LOP3.LUT P3, RZ, R10, 0x1, RZ, 0xc0, !PT ;  /* 0x000000010aff7812 */ /* 0x004fc8000786c0ff */
[----:B------:R-:W-:-:S09]  /*5c10*/  P2R R80, PR, RZ, 0x8 ;  /* 0x00000008ff507803 */ /* 0x000fd20000000000 */
[----:B------:R-:W-:Y:S02]  /*5c20*/  @P3 MOV R70, R8 ;  /* 0x0000000800463202 */ /* 0x000fe40000000f00 */
[----:B------:R-:W-:Y:S01]  /*5c30*/  @P3 LOP3.LUT R69, R9, 0xffff, RZ, 0xc0, !PT ;  /* 0x0000ffff09453812 */ /* 0x000fe200078ec0ff */
[----:B-1----:R-:W-:Y:S06]  /*5c40*/  @!P0 BRA `(.L_x_112) ;  /* 0x0000000000b88947 */ /* 0x002fec0003800000 */
[----:B------:R-:W1:Y:S01]  /*5c50*/  LDC.64 R4, c[0x0][0xb18] ;  /* 0x0002c600ff047b82 */ /* 0x000e620000000a00 */
[----:B------:R-:W-:-:S07]  /*5c60*/  ISETP.NE.AND P0, PT, R22, 0x1, PT ;  /* 0x000000011600780c */ /* 0x000fce0003f05270 */
[----:B------:R-:W2:Y:S08]  /*5c70*/  LDC.64 R6, c[0x0][0xb10] ;  /* 0x0002c400ff067b82 */ /* 0x000eb00000000a00 */
[----:B------:R-:W3:Y:S08]  /*5c80*/  LDC R0, c[0x0][0xb20] ;  /* 0x0002c800ff007b82 */ /* 0x000ef00000000800 */
[----:B------:R-:W4:Y:S01]  /*5c90*/  LDC R12, c[0x0][0xb0c] ;  /* 0x0002c300ff0c7b82 */ /* 0x000f220000000800 */
[----:B-1----:R-:W-:Y:S01]  /*5ca0*/  IMAD.HI.U32 R14, R63, R5, RZ ;  /* 0x000000053f0e7227 */ /* 0x002fe200078e00ff */
[----:B------:R-:W-:-:S03]  /*5cb0*/  ISETP.NE.AND P1, PT, R4, 0x1, PT ;  /* 0x000000010400780c */ /* 0x000fc60003f25270 */
[----:B------:R-:W-:-:S03]  /*5cc0*/  IMAD.HI.U32 R5, R69, R5, RZ ;  /* 0x0000000545057227 */ /* 0x000fc600078e00ff */
[----:B------:R-:W1:Y:S01]  /*5cd0*/  LDC.64 R2, c[0x0][0xb28] ;  /* 0x0002ca00ff027b82 */ /* 0x000e620000000a00 */
[----:B--2---:R-:W-:-:S04]  /*5ce0*/  IMAD.HI.U32 R15, R64, R6, RZ ;  /* 0x00000006400f7227 */ /* 0x004fc800078e00ff */
[----:B------:R-:W-:Y:S01]  /*5cf0*/  IMAD.HI.U32 R16, R70, R6, RZ ;  /* 0x0000000646107227 */ /* 0x000fe200078e00ff */
[-C--:B------:R-:W-:Y:S02]  /*5d00*/  SHF.R.U32.HI R15, RZ, R7.reuse, R15 ;  /* 0x00000007ff0f7219 */ /* 0x080fe4000001160f */
[-C--:B---3--:R-:W-:Y:S02]  /*5d10*/  SHF.R.U32.HI R14, RZ, R0.reuse, R14 ;  /* 0x00000000ff0e7219 */ /* 0x088fe4000001160e */
[----:B------:R-:W-:Y:S02]  /*5d20*/  SHF.R.U32.HI R5, RZ, R0, R5 ;  /* 0x00000000ff057219 */ /* 0x000fe40000011605 */
[----:B------:R-:W-:Y:S02]  /*5d30*/  SEL R14, R63, R14, !P1 ;  /* 0x0000000e3f0e7207 */ /* 0x000fe40004800000 */
[----:B------:R-:W-:Y:S02]  /*5d40*/  SHF.R.U32.HI R16, RZ, R7, R16 ;  /* 0x00000007ff107219 */ /* 0x000fe40000011610 */
[----:B----4-:R-:W-:-:S02]  /*5d50*/  ISETP.NE.AND P2, PT, R12, 0x1, PT ;  /* 0x000000010c00780c */ /* 0x010fc40003f45270 */
[----:B------:R-:W-:Y:S02]  /*5d60*/  SEL R5, R69, R5, !P1 ;  /* 0x0000000545057207 */ /* 0x000fe40004800000 */
[----:B------:R-:W-:Y:S02]  /*5d70*/  SEL R15, R64, R15, !P2 ;  /* 0x0000000f400f7207 */ /* 0x000fe40005000000 */
[----:B------:R-:W-:Y:S01]  /*5d80*/  SEL R16, R70, R16, !P2 ;  /* 0x0000001046107207 */ /* 0x000fe20005000000 */
[----:B-1----:R-:W-:-:S04]  /*5d90*/  IMAD.HI.U32 R13, R14, R2, RZ ;  /* 0x000000020e0d7227 */ /* 0x002fc800078e00ff */
        /* <DEDUP_REMOVED lines=25> */
.L_x_112:
[----:B------:R-:W1:Y:S02]  /*5f30*/  LDCU UR4, c[0x0][0xb30] ;  /* 0x00016600ff0477ac */ /* 0x000e640008000800 */
[----:B-1----:R-:W-:-:S09]  /*5f40*/  UISETP.NE.AND UP0, UPT, UR4, 0x1, UPT ;  /* 0x000000010400788c */ /* 0x002fd2000bf05270 */
        /* <DEDUP_REMOVED lines=17> */
.L_x_113:
[----:B------:R-:W-:Y:S01]  /*6060*/  ULOP3.LUT UP0, URZ, UR40, 0x90, URZ, 0xc0, !UPT ;  /* 0x0000009028ff7892 */ /* 0x000fe2000f80c0ff */
[----:B------:R-:W-:Y:S02]  /*6070*/  IADD3 R62, PT, PT, R62, 0x1, RZ ;  /* 0x000000013e3e7810 */ /* 0x000fe40007ffe0ff */
[----:B------:R-:W-:-:S06]  /*6080*/  @P3 SHF.R.U32.HI R71, RZ, 0x10, R9 ;  /* 0x00000010ff473819 */ /* 0x000fcc0000011609 */
[----:B------:R-:W-:Y:S05]  /*6090*/  BRA.U !UP0, `(.L_x_114) ;  /* 0x00000001087c7547 */ /* 0x000fea000b800000 */
[----:B------:R-:W-:Y:S01]  /*60a0*/  MOV R2, 0x0 ;  /* 0x0000000000027802 */ /* 0x000fe20000000f00 */
[----:B------:R-:W1:Y:S01]  /*60b0*/  LDCU.64 UR8, c[0x4][0x80] ;  /* 0x01001000ff0877ac */ /* 0x000e620008000a00 */
[----:B------:R-:W-:Y:S02]  /*60c0*/  HFMA2 R12, -RZ, RZ, 0, 5.9604644775390625e-08 ;  /* 0x00000001ff0c7431 */ /* 0x000fe400000001ff */
[----:B------:R-:W-:Y:S01]  /*60d0*/  IMAD.MOV.U32 R8, RZ, RZ, 0x70 ;  /* 0x00000070ff087424 */ /* 0x000fe200078e00ff */
[----:B------:R2:W3:Y:S01]  /*60e0*/  LDC.64 R14, c[0x4][R2] ;  /* 0x01000000020e7b82 */ /* 0x0004e20000000a00 */
[----:B------:R-:W4:Y:S01]  /*60f0*/  LDCU.64 UR6, c[0x4][0x88] ;  /* 0x01001100ff0677ac */ /* 0x000f220008000a00 */
[----:B------:R-:W-:Y:S01]  /*6100*/  IMAD.MOV.U32 R13, RZ, RZ, RZ ;  /* 0x000000ffff0d7224 */ /* 0x000fe200078e00ff */
[----:B------:R-:W2:Y:S01]  /*6110*/  LDCU.64 UR4, c[0x4][0x8] ;  /* 0x01000100ff0477ac */ /* 0x000ea20008000a00 */
[----:B-1----:R-:W-:Y:S01]  /*6120*/  IMAD.U32 R4, RZ, RZ, UR8 ;  /* 0x00000008ff047e24 */ /* 0x002fe2000f8e00ff */
[----:B------:R-:W-:Y:S01]  /*6130*/  MOV R5, UR9 ;  /* 0x0000000900057c02 */ /* 0x000fe20008000f00 */
[----:B----4-:R-:W-:Y:S01]  /*6140*/  IMAD.U32 R6, RZ, RZ, UR6 ;  /* 0x00000006ff067e24 */ /* 0x010fe2000f8e00ff */
[----:B------:R-:W-:Y:S01]  /*6150*/  MOV R7, UR7 ;  /* 0x0000000700077c02 */ /* 0x000fe20008000f00 */
[----:B--2---:R-:W-:Y:S01]  /*6160*/  IMAD.U32 R10, RZ, RZ, UR4 ;  /* 0x00000004ff0a7e24 */ /* 0x004fe2000f8e00ff */
[----:B------:R-:W-:-:S02]  /*6170*/  MOV R11, UR5 ;  /* 0x00000005000b7c02 */ /* 0x000fc40008000f00 */
[----:B------:R-:W-:-:S07]  /*6180*/  LEPC R20, `(.L_x_115) ;  /* 0x000000001014794e */ /* 0x000fce0000000000 */
[----:B---3-5:R-:W-:Y:S05]  /*6190*/  CALL.ABS.NOINC R14 ;  /* 0x000000000e007343 */ /* 0x028fea0003c00000 */
.L_x_115:
[----:B------:R-:W1:Y:S01]  /*61a0*/  LDC.64 R2, c[0x4][R2] ;  /* 0x0100000002027b82 */ /* 0x000e620000000a00 */
[----:B------:R-:W2:Y:S01]  /*61b0*/  LDCU.64 UR8, c[0x4][0x80] ;  /* 0x01001000ff0877ac */ /* 0x000ea20008000a00 */
[----:B------:R-:W-:Y:S02]  /*61c0*/  HFMA2 R12, -RZ, RZ, 0, 5.9604644775390625e-08 ;  /* 0x00000001ff0c7431 */ /* 0x000fe400000001ff */
[----:B------:R-:W-:Y:S01]  /*61d0*/  IMAD.MOV.U32 R8, RZ, RZ, 0x70 ;  /* 0x00000070ff087424 */ /* 0x000fe200078e00ff */
[----:B------:R-:W3:Y:S01]  /*61e0*/  LDCU.64 UR6, c[0x4][0x88] ;  /* 0x01001100ff0677ac */ /* 0x000ee20008000a00 */
[----:B------:R-:W-:Y:S01]  /*61f0*/  IMAD.MOV.U32 R13, RZ, RZ, RZ ;  /* 0x000000ffff0d7224 */ /* 0x000fe200078e00ff */
[----:B------:R-:W4:Y:S01]  /*6200*/  LDCU.64 UR4, c[0x4][0x8] ;  /* 0x01000100ff0477ac */ /* 0x000f220008000a00 */
[----:B--2---:R-:W-:Y:S02]  /*6210*/  MOV R4, UR8 ;  /* 0x0000000800047c02 */ /* 0x004fe40008000f00 */
[----:B------:R-:W-:Y:S01]  /*6220*/  MOV R5, UR9 ;  /* 0x0000000900057c02 */ /* 0x000fe20008000f00 */
[----:B---3--:R-:W-:Y:S01]  /*6230*/  IMAD.U32 R6, RZ, RZ, UR6 ;  /* 0x00000006ff067e24 */ /* 0x008fe2000f8e00ff */
[----:B------:R-:W-:Y:S01]  /*6240*/  MOV R7, UR7 ;  /* 0x0000000700077c02 */ /* 0x000fe20008000f00 */
[----:B----4-:R-:W-:Y:S01]  /*6250*/  IMAD.U32 R10, RZ, RZ, UR4 ;  /* 0x00000004ff0a7e24 */ /* 0x010fe2000f8e00ff */
[----:B------:R-:W-:-:S02]  /*6260*/  MOV R11, UR5 ;  /* 0x00000005000b7c02 */ /* 0x000fc40008000f00 */
[----:B------:R-:W-:-:S07]  /*6270*/  LEPC R20, `(.L_x_114) ;  /* 0x000000001014794e */ /* 0x000fce0000000000 */
[----:B-1----:R-:W-:Y:S05]  /*6280*/  CALL.ABS.NOINC R2 ;  /* 0x0000000002007343 */ /* 0x002fea0003c00000 */
.L_x_114:
[----:B------:R-:W1:Y:S01]  /*6290*/  LDC.64 R2, c[0x0][0x890] ;  /* 0x00022400ff027b82 */ /* 0x000e620000000a00 */
[----:B------:R-:W-:-:S06]  /*62a0*/  ULOP3.LUT UR4, UR44, 0x1, URZ, 0x3c, !UPT ;  /* 0x000000012c047892 */ /* 0x000fcc000f8e3cff */
[----:B------:R-:W-:Y:S01]  /*62b0*/  IMAD.U32 R68, RZ, RZ, UR4 ;  /* 0x00000004ff447e24 */ /* 0x000fe2000f8e00ff */
[----:B-1----:R-:W-:-:S04]  /*62c0*/  ISETP.NE.U32.AND P3, PT, R2, RZ, PT ;  /* 0x000000ff0200720c */ /* 0x002fc80003f65070 */
[----:B------:R-:W-:-:S13]  /*62d0*/  ISETP.NE.AND.EX P3, PT, R3, RZ, PT, P3 ;  /* 0x000000ff0300720c */ /* 0x000fda0003f65330 */
[----:B------:R-:W-:Y:S05]  /*62e0*/  @!P3 BRA `(.L_x_116) ;  /* 0x000000000034b947 */ /* 0x000fea0003800000 */
[----:B------:R-:W1:Y:S02]  /*62f0*/  LDCU.64 UR4, c[0x0][0x888] ;  /* 0x00011100ff0477ac */ /* 0x000e640008000a00 */
[----:B-1----:R-:W-:-:S04]  /*6300*/  UISETP.NE.U32.AND UP0, UPT, UR4, URZ, UPT ;  /* 0x000000ff0400728c */ /* 0x002fc8000bf05070 */
[----:B------:R-:W-:-:S09]  /*6310*/  UISETP.NE.AND.EX UP0, UPT, UR5, URZ, UPT, UP0 ;  /* 0x000000ff0500728c */ /* 0x000fd2000bf05300 */
[----:B------:R-:W-:Y:S05]  /*6320*/  BRA.U !UP0, `(.L_x_117) ;  /* 0x0000000108187547 */ /* 0x000fea000b800000 */
[----:B------:R-:W1:Y:S01]  /*6330*/  LDC.64 R4, c[0x0][0x888] ;  /* 0x00022200ff047b82 */ /* 0x000e620000000a00 */
[----:B------:R-:W-:-:S04]  /*6340*/  IMAD R0, R2, UR36, RZ ;  /* 0x0000002402007c24 */ /* 0x000fc8000f8e02ff */
[----:B-1----:R-:W-:-:S05]  /*6350*/  IMAD.WIDE R4, R0, 0x4, R4 ;  /* 0x0000000400047825 */ /* 0x002fca00078e0204 */
[----:B-----5:R1:W5:Y:S01]  /*6360*/  LDG.E R36, desc[UR38][R4.64] ;  /* 0x0000002604247981 */ /* 0x020362000c1e1900 */
[----:B------:R-:W-:Y:S01]  /*6370*/  MOV R57, 0x1 ;  /* 0x0000000100397802 */ /* 0x000fe20000000f00 */
[----:B------:R-:W-:Y:S06]  /*6380*/  BRA `(.L_x_116) ;  /* 0x00000000000c7947 */ /* 0x000fec0003800000 */
.L_x_117:
[----:B------:R-:W1:Y:S01]  /*6390*/  LDCU UR4, c[0x0][0x880] ;  /* 0x00011000ff0477ac */ /* 0x000e620008000800 */
[----:B------:R-:W-:Y:S01]  /*63a0*/  HFMA2 R57, -RZ, RZ, 0, 5.9604644775390625e-08 ;  /* 0x00000001ff397431 */ /* 0x000fe200000001ff */
[----:B-1---5:R-:W-:Y:S02]  /*63b0*/  MOV R36, UR4 ;  /* 0x0000000400247c02 */ /* 0x022fe40008000f00 */
.L_x_116:
[----:B-1----:R-:W1:Y:S02]  /*63c0*/  LDC.64 R4, c[0x0][0x8b0] ;  /* 0x00022c00ff047b82 */ /* 0x002e640000000a00 */
        /* <DEDUP_REMOVED lines=11> */
[----:B------:R-:W-:Y:S05]  /*6480*/  BRA `(.L_x_118) ;  /* 0x0000000000087947 */ /* 0x000fea0003800000 */
.L_x_119:
[----:B------:R-:W1:Y:S02]  /*6490*/  LDCU UR4, c[0x0][0x8a0] ;  /* 0x00011400ff0477ac */ /* 0x000e640008000800 */
[----:B-1---5:R-:W-:Y:S02]  /*64a0*/  MOV R28, UR4 ;  /* 0x00000004001c7c02 */ /* 0x022fe40008000f00 */
.L_x_118:
[----:B------:R-:W-:Y:S01]  /*64b0*/  UISETP.NE.AND UP0, UPT, UR45, URZ, UPT ;  /* 0x000000ff2d00728c */ /* 0x000fe2000bf05270 */
[----:B------:R-:W-:-:S04]  /*64c0*/  PLOP3.LUT P0, PT, PT, PT, PT, 0x8, 0x80 ;  /* 0x000000000080781c */ /* 0x000fc80003f0e170 */
[----:B------:R-:W-:-:S04]  /*64d0*/  P2R R81, PR, RZ, 0x1 ;  /* 0x00000001ff517803 */ /* 0x000fc80000000000 */
[----:B------:R-:W-:Y:S05]  /*64e0*/  BRA.U !UP0, `(.L_x_120) ;  /* 0x00000001083c7547 */ /* 0x000fea000b800000 */
[----:B------:R-:W-:-:S04]  /*64f0*/  ISETP.NE.U32.AND P0, PT, R2, RZ, PT ;  /* 0x000000ff0200720c */ /* 0x000fc80003f05070 */
[----:B------:R-:W-:-:S13]  /*6500*/  ISETP.NE.AND.EX P0, PT, R3, RZ, PT, P0 ;  /* 0x000000ff0300720c */ /* 0x000fda0003f05300 */
[----:B-----5:R-:W-:-:S04]  /*6510*/  @!P0 FSETP.EQ.AND P1, PT, R36, RZ, PT ;  /* 0x000000ff2400820b */ /* 0x020fc80003f22000 */
[----:B------:R-:W-:Y:S01]  /*6520*/  P2R R81, PR, RZ, 0x2 ;  /* 0x00000002ff517803 */ /* 0x000fe20000000000 */
[----:B------:R-:W-:Y:S08]  /*6530*/  @!P0 BRA `(.L_x_120) ;  /* 0x0000000000288947 */ /* 0x000ff00003800000 */
[----:B------:R-:W2:Y:S01]  /*6540*/  LDCU.64 UR4, c[0x0][0x888] ;  /* 0x00011100ff0477ac */ /* 0x000ea20008000a00 */
[----:B------:R-:W-:Y:S02]  /*6550*/  LOP3.LUT P1, RZ, R57, 0xff, RZ, 0xc0, !PT ;  /* 0x000000ff39ff7812 */ /* 0x000fe4000782c0ff */
[----:B------:R-:W-:-:S04]  /*6560*/  FSETP.NEU.AND P0, PT, R36, RZ, PT ;  /* 0x000000ff2400720b */ /* 0x000fc80003f0d000 */
[----:B------:R-:W-:Y:S02]  /*6570*/  SEL R0, RZ, 0xffffffff, P0 ;  /* 0xffffffffff007807 */ /* 0x000fe40000000000 */
[----:B--2---:R-:W-:-:S04]  /*6580*/  ISETP.NE.U32.AND P2, PT, RZ, UR4, PT ;  /* 0x00000004ff007c0c */ /* 0x004fc8000bf45070 */
[----:B------:R-:W-:-:S04]  /*6590*/  ISETP.NE.AND.EX P2, PT, RZ, UR5, PT, P2 ;  /* 0x00000005ff007c0c */ /* 0x000fc8000bf45320 */
[----:B------:R-:W-:-:S04]  /*65a0*/  @!P1 SEL R0, RZ, 0xffffffff, P2 ;  /* 0xffffffffff009807 */ /* 0x000fc80001000000 */
[----:B------:R-:W-:-:S04]  /*65b0*/  LOP3.LUT R0, R0, 0x1, RZ, 0xc0, !PT ;  /* 0x0000000100007812 */ /* 0x000fc800078ec0ff */
[----:B------:R-:W-:-:S04]  /*65c0*/  ISETP.EQ.U32.AND P0, PT, R0, 0x1, PT ;  /* 0x000000010000780c */ /* 0x000fc80003f02070 */
[----:B------:R-:W-:-:S09]  /*65d0*/  P2R R81, PR, RZ, 0x1 ;  /* 0x00000001ff517803 */ /* 0x000fd20000000000 */
.L_x_120:
[----:B------:R-:W-:Y:S01]  /*65e0*/  ISETP.NE.AND P4, PT, R81, RZ, PT ;  /* 0x000000ff5100720c */ /* 0x000fe20003f85270 */
[----:B------:R-:W-:Y:S01]  /*65f0*/  IMAD.SHL.U32 R61, R24, 0x40, RZ ;  /* 0x00000040183d7824 */ /* 0x000fe200078e00ff */
[----:B------:R-:W-:Y:S01]  /*6600*/  LEA R3, R26, UR41, 0x3 ;  /* 0x000000291a037c11 */ /* 0x000fe2000f8e18ff */
[----:B------:R-:W-:Y:S01]  /*6610*/  IMAD.MOV.U32 R67, RZ, RZ, 0x1 ;  /* 0x00000001ff437424 */ /* 0x000fe200078e00ff */
[----:B------:R-:W-:Y:S01]  /*6620*/  SHF.L.U32 R0, R74, 0x1f, RZ ;  /* 0x0000001f4a007819 */ /* 0x000fe200000006ff */
[----:B------:R-:W-:Y:S01]  /*6630*/  IMAD.SHL.U32 R59, R23, 0x80, RZ ;  /* 0x00000080173b7824 */ /* 0x000fe200078e00ff */
[----:B------:R-:W-:Y:S01]  /*6640*/  CS2R R54, SRZ ;  /* 0x0000000000367805 */ /* 0x000fe2000001ff00 */
[----:B------:R-:W-:Y:S01]  /*6650*/  IMAD R24, R26, 0x40, R27 ;  /* 0x000000401a187824 */ /* 0x000fe200078e021b */
[----:B------:R-:W-:Y:S01]  /*6660*/  CS2R R52, SRZ ;  /* 0x0000000000347805 */ /* 0x000fe2000001ff00 */
[----:B------:R-:W-:Y:S01]  /*6670*/  IMAD.MOV.U32 R25, RZ, RZ, RZ ;  /* 0x000000ffff197224 */ /* 0x000fe200078e00ff */
[----:B------:R-:W-:Y:S01]  /*6680*/  CS2R R50, SRZ ;  /* 0x0000000000327805 */ /* 0x000fe2000001ff00 */
[----:B------:R-:W-:Y:S01]  /*6690*/  IMAD.U32 R66, RZ, RZ, UR42 ;  /* 0x0000002aff427e24 */ /* 0x000fe2000f8e00ff */
[----:B------:R-:W-:Y:S01]  /*66a0*/  CS2R R48, SRZ ;  /* 0x0000000000307805 */ /* 0x000fe2000001ff00 */
[----:B------:R-:W-:Y:S01]  /*66b0*/  VOTEU.ALL UP0, P4 ;  /* 0x0000000000ff7886 */ /* 0x000fe20002000000 */
[----:B------:R-:W-:Y:S01]  /*66c0*/  @!P4 SHF.L.U32 R2, R68, 0x1f, RZ ;  /* 0x0000001f4402c819 */ /* 0x000fe200000006ff */
[----:B------:R-:W-:-:S03]  /*66d0*/  IMAD.U32 R65, RZ, RZ, UR43 ;  /* 0x0000002bff417e24 */ /* 0x000fc6000f8e00ff */
[----:B------:R-:W-:-:S09]  /*66e0*/  @!UP0 ULEA UR4, UR43, UR41, 0x3 ;  /* 0x000000292b048291 */ /* 0x000fd2000f8e18ff */
[----:B------:R2:W3:Y:S02]  /*66f0*/  @!P4 SYNCS.PHASECHK.TRANS64.TRYWAIT P1, [UR4+0xd0], R2 ;  /* 0x0000d002ff00c5a7 */ /* 0x0004e40008021104 */
[----:B------:R-:W4:Y:S01]  /*6700*/  LDCU.64 UR4, c[0x0][0x888] ;  /* 0x00011100ff0477ac */ /* 0x000f220008000a00 */
[----:B------:R1:W3:Y:S01]  /*6710*/  SYNCS.PHASECHK.TRANS64.TRYWAIT P0, [R3+URZ+0x140], R0 ;  /* 0x00014000030075a7 */ /* 0x0002e200080011ff */
[----:B----4-:R-:W-:-:S04]  /*6720*/  ISETP.NE.U32.AND P2, PT, RZ, UR4, PT ;  /* 0x00000004ff007c0c */ /* 0x010fc8000bf45070 */
[----:B------:R-:W-:-:S04]  /*6730*/  ISETP.NE.AND.EX P2, PT, RZ, UR5, PT, P2 ;  /* 0x00000005ff007c0c */ /* 0x000fc8000bf45320 */
[----:B--2---:R-:W-:Y:S02]  /*6740*/  SEL R2, RZ, 0xffffffff, P2 ;  /* 0xffffffffff027807 */ /* 0x004fe40001000000 */
[----:B-----5:R-:W-:-:S04]  /*6750*/  FSETP.NEU.AND P2, PT, R36, RZ, PT ;  /* 0x000000ff2400720b */ /* 0x020fc80003f4d000 */
[----:B-1----:R-:W-:Y:S02]  /*6760*/  SEL R0, RZ, 0xffffffff, P2 ;  /* 0xffffffffff007807 */ /* 0x002fe40001000000 */
[----:B------:R-:W-:-:S04]  /*6770*/  LOP3.LUT P2, R58, R57, 0xff, RZ, 0xc0, !PT ;  /* 0x000000ff393a7812 */ /* 0x000fc8000784c0ff */
[----:B------:R-:W-:-:S04]  /*6780*/  @P3 SEL R0, R2, R0, !P2 ;  /* 0x0000000002003207 */ /* 0x000fc80005000000 */
[----:B------:R-:W-:-:S04]  /*6790*/  LOP3.LUT R0, R0, 0x1, RZ, 0xc0, !PT ;  /* 0x0000000100007812 */ /* 0x000fc800078ec0ff */
[----:B------:R-:W-:-:S04]  /*67a0*/  ISETP.NE.U32.AND P2, PT, R0, 0x1, PT ;  /* 0x000000010000780c */ /* 0x000fc80003f45070 */
[----:B------:R-:W-:Y:S02]  /*67b0*/  P2R R79, PR, RZ, 0x4 ;  /* 0x00000004ff4f7803 */ /* 0x000fe40000000000 */
[----:B---3--:R-:W-:Y:S02]  /*67c0*/  @!P4 SEL R67, RZ, 0x1, !P1 ;  /* 0x00000001ff43c807 */ /* 0x008fe40004800000 */
[----:B------:R-:W-:-:S07]  /*67d0*/  SEL R60, RZ, 0x1, !P0 ;  /* 0x00000001ff3c7807 */ /* 0x000fce0004000000 */
.L_x_186:
[----:B------:R-:W-:Y:S01]  /*67e0*/  ISETP.NE.AND P0, PT, R81, RZ, PT ;  /* 0x000000ff5100720c */ /* 0x000fe20003f05270 */
[----:B------:R-:W-:Y:S05]  /*67f0*/  YIELD ;  /* 0x0000000000007946 */ /* 0x000fea0003800000 */
[----:B------:R-:W-:Y:S07]  /*6800*/  BSSY B1, `(.L_x_121) ;  /* 0x000001c000017945 */ /* 0x000fee0003800000 */
[----:B------:R-:W-:Y:S05]  /*6810*/  @P0 BRA `(.L_x_122) ;  /* 0x0000000000680947 */ /* 0x000fea0003800000 */
[----:B------:R-:W-:Y:S01]  /*6820*/  ISETP.NE.AND P2, PT, R79, RZ, PT ;  /* 0x000000ff4f00720c */ /* 0x000fe20003f45270 */
[----:B------:R-:W-:Y:S01]  /*6830*/  BSSY B0, `(.L_x_123) ;  /* 0x000000f000007945 */ /* 0x000fe20003800000 */
[----:B------:R-:W-:Y:S02]  /*6840*/  LOP3.LUT P1, RZ, R76, 0x40, RZ, 0xc0, !PT ;  /* 0x000000404cff7812 */ /* 0x000fe4000782c0ff */
[----:B------:R-:W-:Y:S09]  /*6850*/  PLOP3.LUT P0, PT, PT, PT, PT, 0x8, 0x80 ;  /* 0x000000000080781c */ /* 0x000ff20003f0e170 */
[----:B------:R-:W-:Y:S01]  /*6860*/  @P2 IMAD R4, R65, 0x800, R75 ;  /* 0x0000080041042824 */ /* 0x000fe200078e024b */
[----:B------:R-:W-:Y:S02]  /*6870*/  @P2 PLOP3.LUT P0, PT, P1, PT, PT, 0x80, 0x8 ;  /* 0x000000000008281c */ /* 0x000fe40000f0f070 */
[----:B------:R-:W-:Y:S02]  /*6880*/  ISETP.NE.AND P1, PT, R67, RZ, PT ;  /* 0x000000ff4300720c */ /* 0x000fe40003f25270 */
[----:B------:R-:W-:Y:S05]  /*6890*/  @P2 LEA R4, R4, UR41, 0x1 ;  /* 0x0000002904042c11 */ /* 0x000fea000f8e08ff */
[C---:B------:R-:W-:Y:S02]  /*68a0*/  @P2 VIADD R0, R4.reuse, 0x200 ;  /* 0x0000020004002836 */ /* 0x040fe40000000000 */
[----:B------:R-:W-:Y:S02]  /*68b0*/  @P2 VIADD R2, R4, 0x210 ;  /* 0x0000021004022836 */ /* 0x000fe40000000000 */
[----:B------:R-:W-:Y:S02]  /*68c0*/  @P0 VIADD R2, R0, 0xfffffff0 ;  /* 0xfffffff000020836 */ /* 0x000fe40000000000 */
[----:B------:R-:W-:Y:S05]  /*68d0*/  @P1 BRA `(.L_x_124) ;  /* 0x0000000000101947 */ /* 0x000fea0003800000 */
[----:B------:R-:W-:Y:S02]  /*68e0*/  LEA R3, R65, UR41, 0x3 ;  /* 0x0000002941037c11 */ /* 0x000fe4000f8e18ff */
[----:B------:R-:W-:Y:S04]  /*68f0*/  SHF.L.U32 R0, R68, 0x1f, RZ ;  /* 0x0000001f44007819 */ /* 0x000fe800000006ff */
[----:B------:R-:W1:Y:S02]  /*6900*/  SYNCS.PHASECHK.TRANS64.TRYWAIT P0, [R3+URZ+0xd0], R0 ;  /* 0x0000d000030075a7 */ /* 0x000e6400080011ff */
[----:B-1----:R-:W-:Y:S05]  /*6910*/  @!P0 BRA `(.L_x_125) ;  /* 0x00000034003c8947 */ /* 0x002fea0003800000 */
.L_x_124:
[----:B------:R-:W-:Y:S05]  /*6920*/  BSYNC B0 ;  /* 0x0000000000007941 */ /* 0x000fea0003800000 */
.L_x_123:
[----:B------:R-:W-:Y:S01]  /*6930*/  ISETP.NE.AND P0, PT, R79, RZ, PT ;  /* 0x000000ff4f00720c */ /* 0x000fe20003f05270 */
[----:B------:R-:W-:Y:S11]  /*6940*/  VIADD R65, R65, 0x1 ;  /* 0x0000000141417836 */ /* 0x000ff60000000000 */
[----:B------:R-:W-:Y:S01]  /*6950*/  @!UPT UIADD3 URZ, UPT, UPT, URZ, URZ, URZ ;  /* 0x000000fffffff290 */ /* 0x000fe2000fffe0ff */
[----:B------:R2:W3:Y:S04]  /*6960*/  @P0 LDS.128 R48, [R4+0x200] ;  /* 0x0002000004300984 */ /* 0x0004e80000000c00 */
[----:B------:R2:W4:Y:S01]  /*6970*/  @P0 LDS.128 R52, [R2] ;  /* 0x0000000002340984 */ /* 0x0005220000000c00 */
[C---:B------:R-:W-:Y:S04]  /*6980*/  ISETP.NE.AND P0, PT, R65.reuse, 0x4, PT ;  /* 0x000000044100780c */ /* 0x040fe80003f05270 */
[----:B-1----:R-:W-:Y:S02]  /*6990*/  SEL R0, RZ, 0x1, P0 ;  /* 0x00000001ff007807 */ /* 0x002fe40000000000 */
[----:B------:R-:W-:Y:S02]  /*69a0*/  SEL R65, R65, RZ, P0 ;  /* 0x000000ff41417207 */ /* 0x000fe40000000000 */
[----:B------:R-:W-:Y:S02]  /*69b0*/  LOP3.LUT R68, R68, R0, RZ, 0x3c, !PT ;  /* 0x0000000044447212 */ /* 0x000fe400078e3cff */
.L_x_122:
[----:B------:R-:W-:Y:S05]  /*69c0*/  BSYNC B1 ;  /* 0x0000000000017941 */ /* 0x000fea0003800000 */
.L_x_121:
[C---:B------:R-:W-:Y:S01]  /*69d0*/  LOP3.LUT P1, RZ, R25.reuse, R60, RZ, 0xfc, !PT ;  /* 0x0000003c19ff7212 */ /* 0x040fe2000782fcff */
[----:B------:R-:W-:Y:S01]  /*69e0*/  IMAD.SHL.U32 R23, R25, 0x10, RZ ;  /* 0x0000001019177824 */ /* 0x000fe200078e00ff */
[----:B------:R-:W-:Y:S01]  /*69f0*/  LEA R82, R26, UR41, 0x3 ;  /* 0x000000291a527c11 */ /* 0x000fe2000f8e18ff */
[----:B------:R-:W-:Y:S02]  /*6a00*/  BSSY B0, `(.L_x_126) ;  /* 0x0000009000007945 */ /* 0x000fe40003800000 */
[----:B--2---:R-:W-:Y:S05]  /*6a10*/  IMAD.IADD R2, R24, 0x1, R23 ;  /* 0x0000000118027824 */ /* 0x004fea00078e0217 */
[----:B------:R-:W-:Y:S04]  /*6a20*/  SHF.R.U32.HI R0, RZ, 0x15, R2 ;  /* 0x00000015ff007819 */ /* 0x000fe80000011602 */
[----:B------:R-:W-:Y:S01]  /*6a30*/  LOP3.LUT P0, RZ, R0, 0x3, R78, 0x48, !PT ;  /* 0x0000000300ff7812 */ /* 0x000fe2000780484e */
[----:B------:R-:W-:Y:S01]  /*6a40*/  @!UPT UIADD3 URZ, UPT, UPT, URZ, URZ, URZ ;  /* 0x000000fffffff290 */ /* 0x000fe2000fffe0ff */
[----:B------:R-:W-:Y:S11]  /*6a50*/  @P1 BRA `(.L_x_127) ;  /* 0x00000000000c1947 */ /* 0x000ff60003800000 */
[----:B------:R-:W-:Y:S04]  /*6a60*/  SHF.L.U32 R0, R74, 0x1f, RZ ;  /* 0x0000001f4a007819 */ /* 0x000fe800000006ff */
[----:B------:R-:W1:Y:S02]  /*6a70*/  SYNCS.PHASECHK.TRANS64.TRYWAIT P1, [R82+URZ+0x140], R0 ;  /* 0x00014000520075a7 */ /* 0x000e6400080211ff */
[----:B-1----:R-:W-:Y:S05]  /*6a80*/  @!P1 BRA `(.L_x_128) ;  /* 0x0000003000f49947 */ /* 0x002fea0003800000 */
.L_x_127:
[----:B------:R-:W-:Y:S05]  /*6a90*/  BSYNC B0 ;  /* 0x0000000000007941 */ /* 0x000fea0003800000 */
.L_x_126:
[----:B------:R-:W-:Y:S05]  /*6aa0*/  @!P0 BRA `(.L_x_129) ;  /* 0x0000000000408947 */ /* 0x000fea0003800000 */
[----:B------:R-:W2:Y:S01]  /*6ab0*/  LDCU.64 UR8, c[0x4][0x70] ;  /* 0x01000e00ff0877ac */ /* 0x000ea20008000a00 */
[----:B------:R-:W-:Y:S01]  /*6ac0*/  MOV R15, 0x0 ;  /* 0x00000000000f7802 */ /* 0x000fe20000000f00 */
[----:B------:R-:W-:Y:S02]  /*6ad0*/  HFMA2 R12, -RZ, RZ, 0, 5.9604644775390625e-08 ;  /* 0x00000001ff0c7431 */ /* 0x000fe400000001ff */
[----:B------:R-:W-:Y:S02]  /*6ae0*/  IMAD.MOV.U32 R8, RZ, RZ, 0x192 ;  /* 0x00000192ff087424 */ /* 0x000fe400078e00ff */
[----:B------:R-:W-:Y:S01]  /*6af0*/  IMAD.MOV.U32 R13, RZ, RZ, RZ ;  /* 0x000000ffff0d7224 */ /* 0x000fe200078e00ff */
[----:B------:R-:W5:Y:S01]  /*6b00*/  LDCU.64 UR6, c[0x4][0x78] ;  /* 0x01000f00ff0677ac */ /* 0x000f620008000a00 */
[----:B------:R-:W1:Y:S01]  /*6b10*/  LDC.64 R14, c[0x4][R15] ;  /* 0x010000000f0e7b82 */ /* 0x000e620000000a00 */
[----:B------:R-:W3:Y:S01]  /*6b20*/  LDCU.64 UR4, c[0x4][0x10] ;  /* 0x01000200ff0477ac */ /* 0x000ee20008000a00 */
[----:B--2---:R-:W-:Y:S01]  /*6b30*/  MOV R5, UR9 ;  /* 0x0000000900057c02 */ /* 0x004fe20008000f00 */
[----:B------:R-:W-:Y:S01]  /*6b40*/  IMAD.U32 R4, RZ, RZ, UR8 ;  /* 0x00000008ff047e24 */ /* 0x000fe2000f8e00ff */
[----:B-----5:R-:W-:Y:S01]  /*6b50*/  MOV R7, UR7 ;  /* 0x0000000700077c02 */ /* 0x020fe20008000f00 */
[----:B------:R-:W-:Y:S01]  /*6b60*/  IMAD.U32 R6, RZ, RZ, UR6 ;  /* 0x00000006ff067e24 */ /* 0x000fe2000f8e00ff */
[----:B---3--:R-:W-:Y:S01]  /*6b70*/  MOV R11, UR5 ;  /* 0x00000005000b7c02 */ /* 0x008fe20008000f00 */
[----:B------:R-:W-:Y:S02]  /*6b80*/  IMAD.U32 R10, RZ, RZ, UR4 ;  /* 0x00000004ff0a7e24 */ /* 0x000fe4000f8e00ff */
[----:B------:R-:W-:Y:S07]  /*6b90*/  LEPC R20, `(.L_x_129) ;  /* 0x000000001014794e */ /* 0x000fee0000000000 */
[----:B-1--4-:R-:W-:Y:S05]  /*6ba0*/  CALL.ABS.NOINC R14 ;  /* 0x000000000e007343 */ /* 0x012fea0003c00000 */
.L_x_129:
[----:B------:R-:W-:Y:S05]  /*6bb0*/  WARPSYNC.ALL ;  /* 0x0000000000007948 */ /* 0x000fea0003800000 */
[----:B------:R-:W-:Y:S01]  /*6bc0*/  R2UR UR4, R2 ;  /* 0x00000000020472ca */ /* 0x000fe200000e0000 */
[----:B------:R-:W-:Y:S01]  /*6bd0*/  BSSY.RECONVERGENT B1, `(.L_x_130) ;  /* 0x00000cb000017945 */ /* 0x000fe20003800200 */
[C---:B---3--:R-:W-:Y:S02]  /*6be0*/  SHF.L.U32 R20, R48.reuse, 0x10, RZ ;  /* 0x0000001030147819 */ /* 0x048fe400000006ff */
[----:B------:R-:W-:Y:S02]  /*6bf0*/  LOP3.LUT R21, R48, 0xffff0000, RZ, 0xc0, !PT ;  /* 0xffff000030157812 */ /* 0x000fe400078ec0ff */
[----:B------:R-:W-:Y:S02]  /*6c00*/  MOV R37, 0x3bbb989d ;  /* 0x3bbb989d00257802 */ /* 0x000fe40000000f00 */
[----:B------:R-:W-:Y:S05]  /*6c10*/  ISETP.NE.AND P1, PT, R25, 0x3, PT ;  /* 0x000000031900780c */ /* 0x000fea0003f25270 */
[----:B------:R-:W1:Y:S08]  /*6c20*/  LDTM.x16 R4, tmem[UR4] ;  /* 0x00000004000479ee */ /* 0x000e700008240000 */
[----:B------:R-:W-:Y:S01]  /*6c30*/  @!P1 NOP ;  /* 0x0000000000009918 */ /* 0x000fe20000000000 */
[C---:B-1----:R-:W-:Y:S01]  /*6c40*/  FMUL R0, R28.reuse, R4 ;  /* 0x000000041c007220 */ /* 0x042fe20000400000 */
[C---:B------:R-:W-:Y:S01]  /*6c50*/  FMUL R4, R28.reuse, R8 ;  /* 0x000000081c047220 */ /* 0x040fe20000400000 */
[C---:B------:R-:W-:Y:S01]  /*6c60*/  FMUL R8, R28.reuse, R12 ;  /* 0x0000000c1c087220 */ /* 0x040fe20000400000 */
[C---:B------:R-:W-:Y:S01]  /*6c70*/  FMUL R2, R28.reuse, R5 ;  /* 0x000000051c027220 */ /* 0x040fe20000400000 */
[C---:B------:R-:W-:Y:S01]  /*6c80*/  FMUL R12, R28.reuse, R16 ;  /* 0x000000101c0c7220 */ /* 0x040fe20000400000 */
[C---:B------:R-:W-:Y:S01]  /*6c90*/  FMUL R5, R28.reuse, R9 ;  /* 0x000000091c057220 */ /* 0x040fe20000400000 */
[C---:B------:R-:W-:Y:S01]  /*6ca0*/  FMUL R9, R28.reuse, R13 ;  /* 0x0000000d1c097220 */ /* 0x040fe20000400000 */
[C---:B------:R-:W-:Y:S01]  /*6cb0*/  SHF.L.U32 R16, R49.reuse, 0x10, RZ ;  /* 0x0000001031107819 */ /* 0x040fe200000006ff */
[C---:B------:R-:W-:Y:S01]  /*6cc0*/  FMUL R13, R28.reuse, R17 ;  /* 0x000000111c0d7220 */ /* 0x040fe20000400000 */
[C---:B------:R-:W-:Y:S01]  /*6cd0*/  FMUL R3, R28.reuse, R6 ;  /* 0x000000061c037220 */ /* 0x040fe20000400000 */
[C---:B------:R-:W-:Y:S01]  /*6ce0*/  FMUL R6, R28.reuse, R10 ;  /* 0x0000000a1c067220 */ /* 0x040fe20000400000 */
[----:B------:R-:W-:Y:S01]  /*6cf0*/  LOP3.LUT R17, R49, 0xffff0000, RZ, 0xc0, !PT ;  /* 0xffff000031117812 */ /* 0x000fe200078ec0ff */
[C---:B------:R-:W-:Y:S01]  /*6d00*/  FMUL R7, R28.reuse, R7 ;  /* 0x000000071c077220 */ /* 0x040fe20000400000 */
[----:B------:R-:W-:Y:S01]  /*6d10*/  FMUL R10, R28, R14 ;  /* 0x0000000e1c0a7220 */ /* 0x000fe20000400000 */
[C---:B------:R-:W-:Y:S01]  /*6d20*/  FFMA R0, R36.reuse, R20, R0 ;  /* 0x0000001424007223 */ /* 0x040fe20000000000 */
[----:B------:R-:W-:Y:S01]  /*6d30*/  FFMA R2, R36, R21, R2 ;  /* 0x0000001524027223 */ /* 0x000fe20000000002 */
[----:B------:R-:W-:Y:S01]  /*6d40*/  FMUL R14, R28, R18 ;  /* 0x000000121c0e7220 */ /* 0x000fe20000400000 */
[----:B------:R-:W-:Y:S01]  /*6d50*/  FFMA R3, R36, R16, R3 ;  /* 0x0000001024037223 */ /* 0x000fe20000000003 */
[----:B------:R-:W-:Y:S01]  /*6d60*/  SHF.L.U32 R18, R50, 0x10, RZ ;  /* 0x0000001032127819 */ /* 0x000fe200000006ff */
[----:B------:R-:W-:Y:S01]  /*6d70*/  FFMA R7, R36, R17, R7 ;  /* 0x0000001124077223 */ /* 0x000fe20000000007 */
[----:B------:R-:W-:Y:S01]  /*6d80*/  LOP3.LUT R16, R50, 0xffff0000, RZ, 0xc0, !PT ;  /* 0xffff000032107812 */ /* 0x000fe200078ec0ff */
[----:B------:R-:W-:Y:S01]  /*6d90*/  FMUL R11, R28, R11 ;  /* 0x0000000b1c0b7220 */ /* 0x000fe20000400000 */
[C---:B------:R-:W-:Y:S01]  /*6da0*/  SHF.L.U32 R20, R51.reuse, 0x10, RZ ;  /* 0x0000001033147819 */ /* 0x040fe200000006ff */
[C---:B------:R-:W-:Y:S01]  /*6db0*/  FFMA R4, R36.reuse, R18, R4 ;  /* 0x0000001224047223 */ /* 0x040fe20000000004 */
[----:B------:R-:W-:Y:S01]  /*6dc0*/  LOP3.LUT R17, R51, 0xffff0000, RZ, 0xc0, !PT ;  /* 0xffff000033117812 */ /* 0x000fe200078ec0ff */
[----:B------:R-:W-:Y:S01]  /*6dd0*/  FFMA R5, R36, R16, R5 ;  /* 0x0000001024057223 */ /* 0x000fe20000000005 */
[----:B----4-:R-:W-:Y:S01]  /*6de0*/  SHF.L.U32 R16, R52, 0x10, RZ ;  /* 0x0000001034107819 */ /* 0x010fe200000006ff */
[----:B------:R-:W-:Y:S01]  /*6df0*/  FFMA R6, R36, R20, R6 ;  /* 0x0000001424067223 */ /* 0x000fe20000000006 */
[----:B------:R-:W-:Y:S01]  /*6e00*/  LOP3.LUT R18, R52, 0xffff0000, RZ, 0xc0, !PT ;  /* 0xffff000034127812 */ /* 0x000fe200078ec0ff */
[C---:B------:R-:W-:Y:S01]  /*6e10*/  FFMA R11, R36.reuse, R17, R11 ;  /* 0x00000011240b7223 */ /* 0x040fe2000000000b */
[C---:B------:R-:W-:Y:S01]  /*6e20*/  SHF.L.U32 R17, R53.reuse, 0x10, RZ ;  /* 0x0000001035117819 */ /* 0x040fe200000006ff */
[C---:B------:R-:W-:Y:S01]  /*6e30*/  FFMA R8, R36.reuse, R16, R8 ;  /* 0x0000001024087223 */ /* 0x040fe20000000008 */
[----:B------:R-:W-:Y:S01]  /*6e40*/  LOP3.LUT R20, R53, 0xffff0000, RZ, 0xc0, !PT ;  /* 0xffff000035147812 */ /* 0x000fe200078ec0ff */
[----:B------:R-:W-:Y:S01]  /*6e50*/  FFMA R9, R36, R18, R9 ;  /* 0x0000001224097223 */ /* 0x000fe20000000009 */
[----:B------:R-:W-:Y:S01]  /*6e60*/  SHF.L.U32 R16, R54, 0x10, RZ ;  /* 0x0000001036107819 */ /* 0x000fe200000006ff */
[----:B------:R-:W-:Y:S01]  /*6e70*/  FFMA R10, R36, R17, R10 ;  /* 0x00000011240a7223 */ /* 0x000fe2000000000a */
[----:B------:R-:W-:Y:S01]  /*6e80*/  FMUL R15, R28, R15 ;  /* 0x0000000f1c0f7220 */ /* 0x000fe20000400000 */
[----:B------:R-:W-:Y:S01]  /*6e90*/  LOP3.LUT R17, R54, 0xffff0000, RZ, 0xc0, !PT ;  /* 0xffff000036117812 */ /* 0x000fe200078ec0ff */
[----:B------:R-:W-:Y:S01]  /*6ea0*/  FMUL R19, R28, R19 ;  /* 0x000000131c137220 */ /* 0x000fe20000400000 */
[C---:B------:R-:W-:Y:S01]  /*6eb0*/  SHF.L.U32 R18, R55.reuse, 0x10, RZ ;  /* 0x0000001037127819 */ /* 0x040fe200000006ff */
[C---:B------:R-:W-:Y:S01]  /*6ec0*/  FFMA R15, R36.reuse, R20, R15 ;  /* 0x00000014240f7223 */ /* 0x040fe2000000000f */
[C---:B------:R-:W-:Y:S01]  /*6ed0*/  FFMA R12, R36.reuse, R16, R12 ;  /* 0x00000010240c7223 */ /* 0x040fe2000000000c */
[C---:B------:R-:W-:Y:S01]  /*6ee0*/  FFMA R13, R36.reuse, R17, R13 ;  /* 0x00000011240d7223 */ /* 0x040fe2000000000d */
[----:B------:R-:W-:Y:S01]  /*6ef0*/  LOP3.LUT R16, R55, 0xffff0000, RZ, 0xc0, !PT ;  /* 0xffff000037107812 */ /* 0x000fe200078ec0ff */
[C---:B------:R-:W-:Y:S01]  /*6f00*/  FFMA R14, R36.reuse, R18, R14 ;  /* 0x00000012240e7223 */ /* 0x040fe2000000000e */
[----:B------:R-:W-:Y:S03]  /*6f10*/  HFMA2 R18, -RZ, RZ, 3.7421875, 0 ;  /* 0x437c0000ff127431 */ /* 0x000fe600000001ff */
[----:B------:R-:W-:Y:S01]  /*6f20*/  FFMA R19, R36, R16, R19 ;  /* 0x0000001024137223 */ /* 0x000fe20000000013 */
[CC--:B------:R-:W-:Y:S04]  /*6f30*/  FFMA.SAT R17, R0.reuse, -R37.reuse, 0.5 ;  /* 0x3f00000000117423 */ /* 0x0c0fe80000002825 */
[-C--:B------:R-:W-:Y:S04]  /*6f40*/  FFMA.RM R17, R17, R18.reuse, 12582913 ;  /* 0x4b40000111117423 */ /* 0x080fe80000004012 */
[----:B------:R-:W-:Y:S04]  /*6f50*/  FADD R16, R17, -12583039 ;  /* 0xcb40007f11107421 */ /* 0x000fe80000000000 */
[C---:B------:R-:W-:Y:S04]  /*6f60*/  FFMA R16, R0.reuse, -1.4426950216293334961, -R16 ;  /* 0xbfb8aa3b00107823 */ /* 0x040fe80000000810 */
[----:B------:R-:W-:Y:S01]  /*6f70*/  FFMA R16, R0, -1.925963033500011079e-08, R16 ;  /* 0xb2a5706000107823 */ /* 0x000fe20000000010 */
[-C--:B------:R-:W-:Y:S03]  /*6f80*/  FFMA.SAT R0, R2, -R37.reuse, 0.5 ;  /* 0x3f00000002007423 */ /* 0x080fe60000002825 */
[----:B------:R1:W2:Y:S01]  /*6f90*/  MUFU.EX2 R38, R16 ;  /* 0x0000001000267308 */ /* 0x0002a20000000800 */
[-C--:B------:R-:W-:Y:S04]  /*6fa0*/  FFMA.RM R20, R0, R18.reuse, 12582913 ;  /* 0x4b40000100147423 */ /* 0x080fe80000004012 */
[----:B------:R-:W-:Y:S04]  /*6fb0*/  FADD R0, R20, -12583039 ;  /* 0xcb40007f14007421 */ /* 0x000fe80000000000 */
[C---:B------:R-:W-:Y:S04]  /*6fc0*/  FFMA R0, R2.reuse, -1.4426950216293334961, -R0 ;  /* 0xbfb8aa3b02007823 */ /* 0x040fe80000000800 */
[----:B------:R-:W-:Y:S01]  /*6fd0*/  FFMA R0, R2, -1.925963033500011079e-08, R0 ;  /* 0xb2a5706002007823 */ /* 0x000fe20000000000 */
[-C--:B------:R-:W-:Y:S03]  /*6fe0*/  FFMA.SAT R2, R3, -R37.reuse, 0.5 ;  /* 0x3f00000003027423 */ /* 0x080fe60000002825 */
[----:B------:R3:W4:Y:S01]  /*6ff0*/  MUFU.EX2 R39, R0 ;  /* 0x0000000000277308 */ /* 0x0007220000000800 */
        /* <DEDUP_REMOVED lines=11> */
[----:B------:R-:W4:Y:S01]  /*70b0*/  MUFU.EX2 R41, R3 ;  /* 0x0000000300297308 */ /* 0x000f220000000800 */
[-C--:B------:R-:W-:Y:S04]  /*70c0*/  FFMA.RM R30, R7, R18.reuse, 12582913 ;  /* 0x4b400001071e7423 */ /* 0x080fe80000004012 */
[----:B------:R-:W-:Y:S04]  /*70d0*/  FADD R7, R30, -12583039 ;  /* 0xcb40007f1e077421 */ /* 0x000fe80000000000 */
[C---:B------:R-:W-:Y:S04]  /*70e0*/  FFMA R7, R4.reuse, -1.4426950216293334961, -R7 ;  /* 0xbfb8aa3b04077823 */ /* 0x040fe80000000807 */
[----:B------:R-:W-:Y:S01]  /*70f0*/  FFMA R7, R4, -1.925963033500011079e-08, R7 ;  /* 0xb2a5706004077823 */ /* 0x000fe20000000007 */
[-C--:B------:R-:W-:Y:S04]  /*7100*/  FFMA.SAT R4, R5, -R37.reuse, 0.5 ;  /* 0x3f00000005047423 */ /* 0x080fe80000002825 */
[-C--:B------:R-:W-:Y:S04]  /*7110*/  FFMA.RM R31, R4, R18.reuse, 12582913 ;  /* 0x4b400001041f7423 */ /* 0x080fe80000004012 */
[----:B------:R-:W-:Y:S04]  /*7120*/  FADD R4, R31, -12583039 ;  /* 0xcb40007f1f047421 */ /* 0x000fe80000000000 */
[C---:B------:R-:W-:Y:S04]  /*7130*/  FFMA R4, R5.reuse, -1.4426950216293334961, -R4 ;  /* 0xbfb8aa3b05047823 */ /* 0x040fe80000000804 */
[----:B------:R-:W-:Y:S01]  /*7140*/  FFMA R4, R5, -1.925963033500011079e-08, R4 ;  /* 0xb2a5706005047823 */ /* 0x000fe20000000004 */
[-C--:B------:R-:W-:Y:S03]  /*7150*/  FFMA.SAT R5, R6, -R37.reuse, 0.5 ;  /* 0x3f00000006057423 */ /* 0x080fe60000002825 */
[----:B------:R-:W-:Y:S01]  /*7160*/  MUFU.EX2 R42, R4 ;  /* 0x00000004002a7308 */ /* 0x000fe20000000800 */
        /* <DEDUP_REMOVED lines=23> */
[-C--:B-1----:R-:W-:Y:S04]  /*72e0*/  FFMA.RM R16, R9, R18.reuse, 12582913 ;  /* 0x4b40000109107423 */ /* 0x082fe80000004012 */
[C---:B------:R-:W-:Y:S01]  /*72f0*/  FADD R9, R16.reuse, -12583039 ;  /* 0xcb40007f10097421 */ /* 0x040fe20000000000 */
[----:B------:R-:W-:Y:S03]  /*7300*/  SHF.L.U32 R16, R16, 0x17, RZ ;  /* 0x0000001710107819 */ /* 0x000fe600000006ff */
[C---:B------:R-:W-:Y:S04]  /*7310*/  FFMA R9, R10.reuse, -1.4426950216293334961, -R9 ;  /* 0xbfb8aa3b0a097823 */ /* 0x040fe80000000809 */
[----:B------:R-:W-:Y:S01]  /*7320*/  FFMA R9, R10, -1.925963033500011079e-08, R9 ;  /* 0xb2a570600a097823 */ /* 0x000fe20000000009 */
[CC--:B---3--:R-:W-:Y:S03]  /*7330*/  FFMA.SAT R0, R15.reuse, -R37.reuse, 0.5 ;  /* 0x3f0000000f007423 */ /* 0x0c8fe60000002825 */
[----:B------:R1:W-:Y:S01]  /*7340*/  MUFU.EX2 R46, R9 ;  /* 0x00000009002e7308 */ /* 0x0003e20000000800 */
[-C--:B------:R-:W-:Y:S04]  /*7350*/  FFMA.RM R10, R0, R18.reuse, 12582913 ;  /* 0x4b400001000a7423 */ /* 0x080fe80000004012 */
[----:B------:R-:W-:Y:S04]  /*7360*/  FADD R0, R10, -12583039 ;  /* 0xcb40007f0a007421 */ /* 0x000fe80000000000 */
[C---:B------:R-:W-:Y:S04]  /*7370*/  FFMA R0, R15.reuse, -1.4426950216293334961, -R0 ;  /* 0xbfb8aa3b0f007823 */ /* 0x040fe80000000800 */
[----:B------:R-:W-:Y:S01]  /*7380*/  FFMA R0, R15, -1.925963033500011079e-08, R0 ;  /* 0xb2a570600f007823 */ /* 0x000fe20000000000 */
[-C--:B-----5:R-:W-:Y:S01]  /*7390*/  FFMA.SAT R2, R12, -R37.reuse, 0.5 ;  /* 0x3f0000000c027423 */ /* 0x0a0fe20000002825 */
[----:B------:R3:W5:Y:S01]  /*73a0*/  MUFU.EX2 R15, R7 ;  /* 0x00000007000f7308 */ /* 0x0007620000000800 */
[----:B-1----:R-:W-:Y:S04]  /*73b0*/  @!P1 IADD3 R9, PT, PT, R26, 0x1, RZ ;  /* 0x000000011a099810 */ /* 0x002fe80007ffe0ff */
[C---:B------:R-:W-:Y:S04]  /*73c0*/  @!P1 ISETP.NE.AND P0, PT, R9.reuse, 0x4, PT ;  /* 0x000000040900980c */ /* 0x040fe80003f05270 */
[----:B------:R-:W-:Y:S02]  /*73d0*/  @!P1 SEL R26, R9, RZ, P0 ;  /* 0x000000ff091a9207 */ /* 0x000fe40000000000 */
[----:B------:R-:W-:Y:S01]  /*73e0*/  SHF.L.U32 R9, R17, 0x17, RZ ;  /* 0x0000001711097819 */ /* 0x000fe200000006ff */
[-C--:B---3--:R-:W-:Y:S04]  /*73f0*/  FFMA.RM R7, R2, R18.reuse, 12582913 ;  /* 0x4b40000102077423 */ /* 0x088fe80000004012 */
[C---:B------:R-:W-:Y:S01]  /*7400*/  FADD R2, R7.reuse, -12583039 ;  /* 0xcb40007f07027421 */ /* 0x040fe20000000000 */
[----:B------:R-:W-:Y:S03]  /*7410*/  SHF.L.U32 R7, R7, 0x17, RZ ;  /* 0x0000001707077819 */ /* 0x000fe600000006ff */
[C---:B------:R-:W-:Y:S04]  /*7420*/  FFMA R2, R12.reuse, -1.4426950216293334961, -R2 ;  /* 0xbfb8aa3b0c027823 */ /* 0x040fe80000000802 */
[----:B------:R-:W-:Y:S01]  /*7430*/  FFMA R2, R12, -1.925963033500011079e-08, R2 ;  /* 0xb2a570600c027823 */ /* 0x000fe20000000002 */
[-C--:B------:R-:W-:Y:S01]  /*7440*/  FFMA.SAT R3, R13, -R37.reuse, 0.5 ;  /* 0x3f0000000d037423 */ /* 0x080fe20000002825 */
[----:B------:R-:W-:Y:S02]  /*7450*/  @!P1 SEL R12, RZ, 0x1, P0 ;  /* 0x00000001ff0c9807 */ /* 0x000fe40000000000 */
[----:B------:R-:W-:Y:S01]  /*7460*/  MUFU.EX2 R17, R2 ;  /* 0x0000000200117308 */ /* 0x000fe20000000800 */
[----:B------:R-:W-:Y:S01]  /*7470*/  FFMA.RM R5, R3, R18, 12582913 ;  /* 0x4b40000103057423 */ /* 0x000fe20000004012 */
[----:B------:R-:W-:Y:S03]  /*7480*/  @!P1 LOP3.LUT R74, R74, R12, RZ, 0x3c, !PT ;  /* 0x0000000c4a4a9212 */ /* 0x000fe600078e3cff */
[C---:B------:R-:W-:Y:S01]  /*7490*/  FADD R3, R5.reuse, -12583039 ;  /* 0xcb40007f05037421 */ /* 0x040fe20000000000 */
[----:B------:R-:W-:Y:S03]  /*74a0*/  SHF.L.U32 R5, R5, 0x17, RZ ;  /* 0x0000001705057819 */ /* 0x000fe600000006ff */
[C---:B------:R-:W-:Y:S04]  /*74b0*/  FFMA R3, R13.reuse, -1.4426950216293334961, -R3 ;  /* 0xbfb8aa3b0d037823 */ /* 0x040fe80000000803 */
[----:B------:R-:W-:Y:S01]  /*74c0*/  FFMA R3, R13, -1.925963033500011079e-08, R3 ;  /* 0xb2a570600d037823 */ /* 0x000fe20000000003 */
[-C--:B------:R-:W-:Y:S01]  /*74d0*/  FFMA.SAT R6, R14, -R37.reuse, 0.5 ;  /* 0x3f0000000e067423 */ /* 0x080fe20000002825 */
[----:B------:R1:W3:Y:S03]  /*74e0*/  MUFU.EX2 R13, R11 ;  /* 0x0000000b000d7308 */ /* 0x0002e60000000800 */
[-C--:B------:R-:W-:Y:S04]  /*74f0*/  FFMA.RM R6, R6, R18.reuse, 12582913 ;  /* 0x4b40000106067423 */ /* 0x080fe80000004012 */
[C---:B------:R-:W-:Y:S01]  /*7500*/  FADD R4, R6.reuse, -12583039 ;  /* 0xcb40007f06047421 */ /* 0x040fe20000000000 */
[----:B------:R-:W-:Y:S03]  /*7510*/  SHF.L.U32 R6, R6, 0x17, RZ ;  /* 0x0000001706067819 */ /* 0x000fe600000006ff */
[C---:B------:R-:W-:Y:S04]  /*7520*/  FFMA R4, R14.reuse, -1.4426950216293334961, -R4 ;  /* 0xbfb8aa3b0e047823 */ /* 0x040fe80000000804 */
[----:B------:R-:W-:Y:S01]  /*7530*/  FFMA R4, R14, -1.925963033500011079e-08, R4 ;  /* 0xb2a570600e047823 */ /* 0x000fe20000000004 */
[----:B------:R-:W-:Y:S01]  /*7540*/  FFMA.SAT R8, R19, -R37, 0.5 ;  /* 0x3f00000013087423 */ /* 0x000fe20000002825 */
[----:B-1----:R-:W-:Y:S01]  /*7550*/  @!P1 IADD3 R11, PT, PT, R82, 0x160, RZ ;  /* 0x00000160520b9810 */ /* 0x002fe20007ffe0ff */
[----:B------:R-:W-:Y:S01]  /*7560*/  MUFU.EX2 R37, R3 ;  /* 0x0000000300257308 */ /* 0x000fe20000000800 */
[----:B------:R-:W-:Y:S01]  /*7570*/  SHF.L.U32 R14, R30, 0x17, RZ ;  /* 0x000000171e0e7819 */ /* 0x000fe200000006ff */
[----:B------:R-:W-:Y:S01]  /*7580*/  FFMA.RM R8, R8, R18, 12582913 ;  /* 0x4b40000108087423 */ /* 0x000fe20000004012 */
[----:B------:R-:W-:Y:S04]  /*7590*/  @!P1 LOP3.LUT R11, R11, 0xfefffff8, RZ, 0xc0, !PT ;  /* 0xfefffff80b0b9812 */ /* 0x000fe800078ec0ff */
[----:B------:R1:W-:Y:S03]  /*75a0*/  @!P1 SYNCS.ARRIVE.TRANS64.RED.A1T0 RZ, [R11+URZ], RZ ;  /* 0x000000ff0bff99a7 */ /* 0x0003e600081004ff */
[----:B------:R2:W3:Y:S02]  /*75b0*/  MUFU.EX2 R18, R0 ;  /* 0x0000000000127308 */ /* 0x0004e40000000800 */
[----:B--2---:R-:W-:Y:S04]  /*75c0*/  FADD R0, R8, -12583039 ;  /* 0xcb40007f08007421 */ /* 0x004fe80000000000 */
[----:B------:R-:W-:Y:S01]  /*75d0*/  FFMA R0, R19, -1.4426950216293334961, -R0 ;  /* 0xbfb8aa3b13007823 */ /* 0x000fe20000000800 */
[----:B-1----:R-:W-:Y:S03]  /*75e0*/  SHF.L.U32 R11, R21, 0x17, RZ ;  /* 0x00000017150b7819 */ /* 0x002fe600000006ff */
[----:B------:R-:W-:Y:S01]  /*75f0*/  FFMA R0, R19, -1.925963033500011079e-08, R0 ;  /* 0xb2a5706013007823 */ /* 0x000fe20000000000 */
[----:B------:R-:W-:Y:S01]  /*7600*/  FFMA R2, R38, R9, 1 ;  /* 0x3f80000026027423 */ /* 0x000fe20000000009 */
[----:B------:R-:W-:Y:S01]  /*7610*/  SHF.L.U32 R9, R20, 0x17, RZ ;  /* 0x0000001714097819 */ /* 0x000fe200000006ff */
[----:B------:R1:W2:Y:S03]  /*7620*/  MUFU.EX2 R38, R4 ;  /* 0x0000000400267308 */ /* 0x0002a60000000800 */
[----:B------:R-:W-:Y:S01]  /*7630*/  IADD3 R12, PT, PT, R2, 0x1800000, RZ ;  /* 0x01800000020c7810 */ /* 0x000fe20007ffe0ff */
[----:B----4-:R-:W-:Y:S01]  /*7640*/  FFMA R3, R39, R9, 1 ;  /* 0x3f80000027037423 */ /* 0x010fe20000000009 */
[----:B------:R-:W-:Y:S01]  /*7650*/  SHF.L.U32 R9, R29, 0x17, RZ ;  /* 0x000000171d097819 */ /* 0x000fe200000006ff */
[----:B------:R-:W-:Y:S01]  /*7660*/  FFMA R11, R40, R11, 1 ;  /* 0x3f800000280b7423 */ /* 0x000fe2000000000b */
[----:B------:R-:W-:Y:S02]  /*7670*/  LOP3.LUT R19, R12, 0x7f800000, RZ, 0xc0, !PT ;  /* 0x7f8000000c137812 */ /* 0x000fe400078ec0ff */
[----:B------:R-:W-:Y:S01]  /*7680*/  SHF.L.U32 R12, R31, 0x17, RZ ;  /* 0x000000171f0c7819 */ /* 0x000fe200000006ff */
[----:B------:R-:W-:Y:S01]  /*7690*/  FFMA R20, R41, R9, 1 ;  /* 0x3f80000029147423 */ /* 0x000fe20000000009 */
[----:B------:R-:W-:Y:S01]  /*76a0*/  ISETP.GT.U32.AND P0, PT, R19, 0x1ffffff, PT ;  /* 0x01ffffff1300780c */ /* 0x000fe20003f04070 */
[----:B-----5:R-:W-:Y:S01]  /*76b0*/  FFMA R14, R15, R14, 1 ;  /* 0x3f8000000f0e7423 */ /* 0x020fe2000000000e */
[----:B------:R-:W-:Y:S01]  /*76c0*/  SHF.L.U32 R15, R34, 0x17, RZ ;  /* 0x00000017220f7819 */ /* 0x000fe200000006ff */
[----:B------:R-:W-:Y:S01]  /*76d0*/  FFMA R9, R42, R12, 1 ;  /* 0x3f8000002a097423 */ /* 0x000fe2000000000c */
[----:B------:R-:W-:Y:S02]  /*76e0*/  SHF.L.U32 R12, R33, 0x17, RZ ;  /* 0x00000017210c7819 */ /* 0x000fe400000006ff */
[----:B-1----:R-:W-:Y:S02]  /*76f0*/  SHF.L.U32 R4, R32, 0x17, RZ ;  /* 0x0000001720047819 */ /* 0x002fe400000006ff */
[----:B------:R1:W4:Y:S03]  /*7700*/  MUFU.EX2 R32, R0 ;  /* 0x0000000000207308 */ /* 0x0003260000000800 */
[----:B------:R-:W-:Y:S01]  /*7710*/  FFMA R31, R43, R4, 1 ;  /* 0x3f8000002b1f7423 */ /* 0x000fe20000000004 */
[----:B------:R-:W-:Y:S01]  /*7720*/  FFMA R29, R44, R12, 1 ;  /* 0x3f8000002c1d7423 */ /* 0x000fe2000000000c */
[----:B---3--:R-:W-:Y:S01]  /*7730*/  FFMA R19, R13, R15, 1 ;  /* 0x3f8000000d137423 */ /* 0x008fe2000000000f */
[----:B------:R-:W-:Y:S02]  /*7740*/  SHF.L.U32 R4, R8, 0x17, RZ ;  /* 0x0000001708047819 */ /* 0x000fe400000006ff */
[----:B-1----:R-:W-:Y:S05]  /*7750*/  SHF.L.U32 R0, R35, 0x17, RZ ;  /* 0x0000001723007819 */ /* 0x002fea00000006ff */
[----:B------:R-:W-:Y:S01]  /*7760*/  FFMA R13, R45, R0, 1 ;  /* 0x3f8000002d0d7423 */ /* 0x000fe20000000000 */
[----:B------:R-:W-:Y:S01]  /*7770*/  SHF.L.U32 R0, R10, 0x17, RZ ;  /* 0x000000170a007819 */ /* 0x000fe200000006ff */
[----:B------:R-:W-:Y:S04]  /*7780*/  FFMA R12, R46, R16, 1 ;  /* 0x3f8000002e0c7423 */ /* 0x000fe80000000010 */
[----:B------:R-:W-:Y:S01]  /*7790*/  FFMA R30, R18, R0, 1 ;  /* 0x3f800000121e7423 */ /* 0x000fe20000000000 */
[----:B------:R-:W-:Y:S01]  /*77a0*/  FFMA R21, R17, R7, 1 ;  /* 0x3f80000011157423 */ /* 0x000fe20000000007 */
[----:B------:R-:W-:Y:S01]  /*77b0*/  FFMA R15, R37, R5, 1 ;  /* 0x3f800000250f7423 */ /* 0x000fe20000000005 */
[----:B--2---:R-:W-:Y:S01]  /*77c0*/  FFMA R18, R38, R6, 1 ;  /* 0x3f80000026127423 */ /* 0x004fe20000000006 */
[----:B----4-:R-:W-:Y:S01]  /*77d0*/  FFMA R17, R32, R4, 1 ;  /* 0x3f80000020117423 */ /* 0x010fe20000000004 */
[----:B------:R-:W-:Y:S06]  /*77e0*/  @P0 BRA `(.L_x_131) ;  /* 0x0000000000140947 */ /* 0x000fec0003800000 */
[----:B------:R-:W-:Y:S02]  /*77f0*/  MOV R35, R2 ;  /* 0x0000000200237202 */ /* 0x000fe40000000f00 */
[----:B------:R-:W-:Y:S02]  /*7800*/  MOV R34, 0x7820 ;  /* 0x0000782000227802 */ /* 0x000fe40000000f00 */
[----:B------:R-:W-:Y:S05]  /*7810*/  CALL.REL.NOINC `($__internal_3_$__cuda_sm20_rcp_rn_f32_slowpath) ;  /* 0x0000002400c87944 */ /* 0x000fea0003c00000 */
[----:B------:R-:W-:Y:S01]  /*7820*/  MOV R0, R16 ;  /* 0x0000001000007202 */ /* 0x000fe20000000f00 */
[----:B------:R-:W-:Y:S05]  /*7830*/  BRA `(.L_x_132) ;  /* 0x0000000000107947 */ /* 0x000fea0003800000 */
.L_x_131:
[----:B------:R-:W1:Y:S02]  /*7840*/  MUFU.RCP R0, R2 ;  /* 0x0000000200007308 */ /* 0x000e640000001000 */
[----:B-1----:R-:W-:Y:S04]  /*7850*/  FFMA R2, R2, R0, -1 ;  /* 0xbf80000002027423 */ /* 0x002fe80000000000 */
[----:B------:R-:W-:Y:S04]  /*7860*/  FADD.FTZ R2, -R2, -RZ ;  /* 0x800000ff02027221 */ /* 0x000fe80000010100 */
[----:B------:R-:W-:Y:S07]  /*7870*/  FFMA R0, R0, R2, R0 ;  /* 0x0000000200007223 */ /* 0x000fee0000000000 */
.L_x_132:
[----:B------:R-:W-:Y:S05]  /*7880*/  BSYNC.RECONVERGENT B1 ;  /* 0x0000000000017941 */ /* 0x000fea0003800200 */
.L_x_130:
[----:B------:R-:W-:Y:S01]  /*7890*/  VIADD R2, R3, 0x1800000 ;  /* 0x0180000003027836 */ /* 0x000fe20000000000 */
[----:B------:R-:W-:Y:S04]  /*78a0*/  BSSY.RECONVERGENT B1, `(.L_x_133) ;  /* 0x000000e000017945 */ /* 0x000fe80003800200 */
[----:B------:R-:W-:Y:S04]  /*78b0*/  LOP3.LUT R2, R2, 0x7f800000, RZ, 0xc0, !PT ;  /* 0x7f80000002027812 */ /* 0x000fe800078ec0ff */
[----:B------:R-:W-:Y:S11]  /*78c0*/  ISETP.GT.U32.AND P0, PT, R2, 0x1ffffff, PT ;  /* 0x01ffffff0200780c */ /* 0x000ff60003f04070 */
[----:B------:R-:W-:Y:S02]  /*78d0*/  @!UPT UIADD3 URZ, UPT, UPT, URZ, URZ, URZ ;  /* 0x000000fffffff290 */ /* 0x000fe4000fffe0ff */
[----:B------:R-:W-:Y:S05]  /*78e0*/  @P0 BRA `(.L_x_134) ;  /* 0x0000000000140947 */ /* 0x000fea0003800000 */
[----:B------:R-:W-:Y:S02]  /*78f0*/  MOV R35, R3 ;  /* 0x0000000300237202 */ /* 0x000fe40000000f00 */
[----:B------:R-:W-:Y:S02]  /*7900*/  MOV R34, 0x7920 ;  /* 0x0000792000227802 */ /* 0x000fe40000000f00 */
[----:B------:R-:W-:Y:S05]  /*7910*/  CALL.REL.NOINC `($__internal_3_$__cuda_sm20_rcp_rn_f32_slowpath) ;  /* 0x0000002400887944 */ /* 0x000fea0003c00000 */
[----:B------:R-:W-:Y:S01]  /*7920*/  MOV R2, R16 ;  /* 0x0000001000027202 */ /* 0x000fe20000000f00 */
[----:B------:R-:W-:Y:S05]  /*7930*/  BRA `(.L_x_135) ;  /* 0x0000000000107947 */ /* 0x000fea0003800000 */
.L_x_134:
[----:B------:R-:W1:Y:S02]  /*7940*/  MUFU.RCP R2, R3 ;  /* 0x0000000300027308 */ /* 0x000e640000001000 */
[----:B-1----:R-:W-:Y:S04]  /*7950*/  FFMA R3, R3, R2, -1 ;  /* 0xbf80000003037423 */ /* 0x002fe80000000002 */
[----:B------:R-:W-:Y:S04]  /*7960*/  FADD.FTZ R3, -R3, -RZ ;  /* 0x800000ff03037221 */ /* 0x000fe80000010100 */
[----:B------:R-:W-:Y:S07]  /*7970*/  FFMA R2, R2, R3, R2 ;  /* 0x0000000302027223 */ /* 0x000fee0000000002 */
.L_x_135:
[----:B------:R-:W-:Y:S05]  /*7980*/  BSYNC.RECONVERGENT B1 ;  /* 0x0000000000017941 */ /* 0x000fea0003800200 */
.L_x_133:
        /* <DEDUP_REMOVED lines=11> */
.L_x_137:
[----:B------:R-:W1:Y:S02]  /*7a40*/  MUFU.RCP R3, R11 ;  /* 0x0000000b00037308 */ /* 0x000e640000001000 */
[----:B-1----:R-:W-:Y:S04]  /*7a50*/  FFMA R4, R11, R3, -1 ;  /* 0xbf8000000b047423 */ /* 0x002fe80000000003 */
[----:B------:R-:W-:Y:S04]  /*7a60*/  FADD.FTZ R4, -R4, -RZ ;  /* 0x800000ff04047221 */ /* 0x000fe80000010100 */
[----:B------:R-:W-:Y:S07]  /*7a70*/  FFMA R3, R3, R4, R3 ;  /* 0x0000000403037223 */ /* 0x000fee0000000003 */
.L_x_138:
[----:B------:R-:W-:Y:S05]  /*7a80*/  BSYNC.RECONVERGENT B1 ;  /* 0x0000000000017941 */ /* 0x000fea0003800200 */
.L_x_136:
        /* <DEDUP_REMOVED lines=11> */
.L_x_140:
[----:B------:R-:W1:Y:S02]  /*7b40*/  MUFU.RCP R4, R20 ;  /* 0x0000001400047308 */ /* 0x000e640000001000 */
[----:B-1----:R-:W-:Y:S04]  /*7b50*/  FFMA R5, R20, R4, -1 ;  /* 0xbf80000014057423 */ /* 0x002fe80000000004 */
[----:B------:R-:W-:Y:S04]  /*7b60*/  FADD.FTZ R5, -R5, -RZ ;  /* 0x800000ff05057221 */ /* 0x000fe80000010100 */
[----:B------:R-:W-:Y:S07]  /*7b70*/  FFMA R4, R4, R5, R4 ;  /* 0x0000000504047223 */ /* 0x000fee0000000004 */
.L_x_141:
[----:B------:R-:W-:Y:S05]  /*7b80*/  BSYNC.RECONVERGENT B1 ;  /* 0x0000000000017941 */ /* 0x000fea0003800200 */
.L_x_139:
        /* <DEDUP_REMOVED lines=11> */
.L_x_143:
[----:B------:R-:W1:Y:S02]  /*7c40*/  MUFU.RCP R5, R14 ;  /* 0x0000000e00057308 */ /* 0x000e640000001000 */
[----:B-1----:R-:W-:Y:S04]  /*7c50*/  FFMA R6, R14, R5, -1 ;  /* 0xbf8000000e067423 */ /* 0x002fe80000000005 */
[----:B------:R-:W-:Y:S04]  /*7c60*/  FADD.FTZ R6, -R6, -RZ ;  /* 0x800000ff06067221 */ /* 0x000fe80000010100 */
[----:B------:R-:W-:Y:S07]  /*7c70*/  FFMA R5, R5, R6, R5 ;  /* 0x0000000605057223 */ /* 0x000fee0000000005 */
.L_x_144:
[----:B------:R-:W-:Y:S05]  /*7c80*/  BSYNC.RECONVERGENT B1 ;  /* 0x0000000000017941 */ /* 0x000fea0003800200 */
.L_x_142:
        /* <DEDUP_REMOVED lines=11> */
.L_x_146:
[----:B------:R-:W1:Y:S02]  /*7d40*/  MUFU.RCP R6, R9 ;  /* 0x0000000900067308 */ /* 0x000e640000001000 */
[----:B-1----:R-:W-:Y:S04]  /*7d50*/  FFMA R7, R9, R6, -1 ;  /* 0xbf80000009077423 */ /* 0x002fe80000000006 */
[----:B------:R-:W-:Y:S04]  /*7d60*/  FADD.FTZ R7, -R7, -RZ ;  /* 0x800000ff07077221 */ /* 0x000fe80000010100 */
[----:B------:R-:W-:Y:S07]  /*7d70*/  FFMA R6, R6, R7, R6 ;  /* 0x0000000706067223 */ /* 0x000fee0000000006 */
.L_x_147:
[----:B------:R-:W-:Y:S05]  /*7d80*/  BSYNC.RECONVERGENT B1 ;  /* 0x0000000000017941 */ /* 0x000fea0003800200 */
.L_x_145:
        /* <DEDUP_REMOVED lines=11> */
.L_x_149:
[----:B------:R-:W1:Y:S02]  /*7e40*/  MUFU.RCP R7, R31 ;  /* 0x0000001f00077308 */ /* 0x000e640000001000 */
[----:B-1----:R-:W-:Y:S04]  /*7e50*/  FFMA R8, R31, R7, -1 ;  /* 0xbf8000001f087423 */ /* 0x002fe80000000007 */
[----:B------:R-:W-:Y:S04]  /*7e60*/  FADD.FTZ R8, -R8, -RZ ;  /* 0x800000ff08087221 */ /* 0x000fe80000010100 */
[----:B------:R-:W-:Y:S07]  /*7e70*/  FFMA R7, R7, R8, R7 ;  /* 0x0000000807077223 */ /* 0x000fee0000000007 */
.L_x_150:
[----:B------:R-:W-:Y:S05]  /*7e80*/  BSYNC.RECONVERGENT B1 ;  /* 0x0000000000017941 */ /* 0x000fea0003800200 */
.L_x_148:
        /* <DEDUP_REMOVED lines=11> */
.L_x_152:
[----:B------:R-:W1:Y:S02]  /*7f40*/  MUFU.RCP R8, R29 ;  /* 0x0000001d00087308 */ /* 0x000e640000001000 */
[----:B-1----:R-:W-:Y:S04]  /*7f50*/  FFMA R9, R29, R8, -1 ;  /* 0xbf8000001d097423 */ /* 0x002fe80000000008 */
[----:B------:R-:W-:Y:S04]  /*7f60*/  FADD.FTZ R9, -R9, -RZ ;  /* 0x800000ff09097221 */ /* 0x000fe80000010100 */
[----:B------:R-:W-:Y:S07]  /*7f70*/  FFMA R8, R8, R9, R8 ;  /* 0x0000000908087223 */ /* 0x000fee0000000008 */
.L_x_153:
[----:B------:R-:W-:Y:S05]  /*7f80*/  BSYNC.RECONVERGENT B1 ;  /* 0x0000000000017941 */ /* 0x000fea0003800200 */
.L_x_151:
        /* <DEDUP_REMOVED lines=11> */
.L_x_155:
[----:B------:R-:W1:Y:S02]  /*8040*/  MUFU.RCP R9, R19 ;  /* 0x0000001300097308 */ /* 0x000e640000001000 */
[----:B-1----:R-:W-:Y:S04]  /*8050*/  FFMA R10, R19, R9, -1 ;  /* 0xbf800000130a7423 */ /* 0x002fe80000000009 */
[----:B------:R-:W-:Y:S04]  /*8060*/  FADD.FTZ R10, -R10, -RZ ;  /* 0x800000ff0a0a7221 */ /* 0x000fe80000010100 */
[----:B------:R-:W-:Y:S07]  /*8070*/  FFMA R9, R9, R10, R9 ;  /* 0x0000000a09097223 */ /* 0x000fee0000000009 */
.L_x_156:
[----:B------:R-:W-:Y:S05]  /*8080*/  BSYNC.RECONVERGENT B1 ;  /* 0x0000000000017941 */ /* 0x000fea0003800200 */
.L_x_154:
        /* <DEDUP_REMOVED lines=11> */
.L_x_158:
[----:B------:R-:W1:Y:S02]  /*8140*/  MUFU.RCP R10, R13 ;  /* 0x0000000d000a7308 */ /* 0x000e640000001000 */
[----:B-1----:R-:W-:Y:S04]  /*8150*/  FFMA R11, R13, R10, -1 ;  /* 0xbf8000000d0b7423 */ /* 0x002fe8000000000a */
[----:B------:R-:W-:Y:S04]  /*8160*/  FADD.FTZ R11, -R11, -RZ ;  /* 0x800000ff0b0b7221 */ /* 0x000fe80000010100 */
[----:B------:R-:W-:Y:S07]  /*8170*/  FFMA R10, R10, R11, R10 ;  /* 0x0000000b0a0a7223 */ /* 0x000fee000000000a */
.L_x_159:
[----:B------:R-:W-:Y:S05]  /*8180*/  BSYNC.RECONVERGENT B1 ;  /* 0x0000000000017941 */ /* 0x000fea0003800200 */
.L_x_157:
        /* <DEDUP_REMOVED lines=11> */
.L_x_161:
[----:B------:R-:W1:Y:S02]  /*8240*/  MUFU.RCP R11, R12 ;  /* 0x0000000c000b7308 */ /* 0x000e640000001000 */
[----:B-1----:R-:W-:Y:S04]  /*8250*/  FFMA R12, R12, R11, -1 ;  /* 0xbf8000000c0c7423 */ /* 0x002fe8000000000b */
[----:B------:R-:W-:Y:S04]  /*8260*/  FADD.FTZ R12, -R12, -RZ ;  /* 0x800000ff0c0c7221 */ /* 0x000fe80000010100 */
[----:B------:R-:W-:Y:S07]  /*8270*/  FFMA R11, R11, R12, R11 ;  /* 0x0000000c0b0b7223 */ /* 0x000fee000000000b */
.L_x_162:
[----:B------:R-:W-:Y:S05]  /*8280*/  BSYNC.RECONVERGENT B1 ;  /* 0x0000000000017941 */ /* 0x000fea0003800200 */
.L_x_160:
        /* <DEDUP_REMOVED lines=11> */
.L_x_164:
[----:B------:R-:W1:Y:S02]  /*8340*/  MUFU.RCP R12, R30 ;  /* 0x0000001e000c7308 */ /* 0x000e640000001000 */
[----:B-1----:R-:W-:Y:S04]  /*8350*/  FFMA R13, R30, R12, -1 ;  /* 0xbf8000001e0d7423 */ /* 0x002fe8000000000c */
[----:B------:R-:W-:Y:S04]  /*8360*/  FADD.FTZ R13, -R13, -RZ ;  /* 0x800000ff0d0d7221 */ /* 0x000fe80000010100 */
[----:B------:R-:W-:Y:S07]  /*8370*/  FFMA R12, R12, R13, R12 ;  /* 0x0000000d0c0c7223 */ /* 0x000fee000000000c */
.L_x_165:
[----:B------:R-:W-:Y:S05]  /*8380*/  BSYNC.RECONVERGENT B1 ;  /* 0x0000000000017941 */ /* 0x000fea0003800200 */
.L_x_163:
        /* <DEDUP_REMOVED lines=11> */
.L_x_167:
[----:B------:R-:W1:Y:S02]  /*8440*/  MUFU.RCP R13, R21 ;  /* 0x00000015000d7308 */ /* 0x000e640000001000 */
[----:B-1----:R-:W-:Y:S04]  /*8450*/  FFMA R14, R21, R13, -1 ;  /* 0xbf800000150e7423 */ /* 0x002fe8000000000d */
[----:B------:R-:W-:Y:S04]  /*8460*/  FADD.FTZ R14, -R14, -RZ ;  /* 0x800000ff0e0e7221 */ /* 0x000fe80000010100 */
[----:B------:R-:W-:Y:S07]  /*8470*/  FFMA R13, R13, R14, R13 ;  /* 0x0000000e0d0d7223 */ /* 0x000fee000000000d */
.L_x_168:
[----:B------:R-:W-:Y:S05]  /*8480*/  BSYNC.RECONVERGENT B1 ;  /* 0x0000000000017941 */ /* 0x000fea0003800200 */
.L_x_166:
        /* <DEDUP_REMOVED lines=11> */
.L_x_170:
[----:B------:R-:W1:Y:S02]  /*8540*/  MUFU.RCP R14, R15 ;  /* 0x0000000f000e7308 */ /* 0x000e640000001000 */
[----:B-1----:R-:W-:Y:S04]  /*8550*/  FFMA R15, R15, R14, -1 ;  /* 0xbf8000000f0f7423 */ /* 0x002fe8000000000e */
[----:B------:R-:W-:Y:S04]  /*8560*/  FADD.FTZ R15, -R15, -RZ ;  /* 0x800000ff0f0f7221 */ /* 0x000fe80000010100 */
[----:B------:R-:W-:Y:S07]  /*8570*/  FFMA R14, R14, R15, R14 ;  /* 0x0000000f0e0e7223 */ /* 0x000fee000000000e */
.L_x_171:
[----:B------:R-:W-:Y:S05]  /*8580*/  BSYNC.RECONVERGENT B1 ;  /* 0x0000000000017941 */ /* 0x000fea0003800200 */
.L_x_169:
        /* <DEDUP_REMOVED lines=11> */
.L_x_173:
[----:B------:R-:W1:Y:S02]  /*8640*/  MUFU.RCP R15, R18 ;  /* 0x00000012000f7308 */ /* 0x000e640000001000 */
[----:B-1----:R-:W-:Y:S04]  /*8650*/  FFMA R18, R18, R15, -1 ;  /* 0xbf80000012127423 */ /* 0x002fe8000000000f */
[----:B------:R-:W-:Y:S04]  /*8660*/  FADD.FTZ R18, -R18, -RZ ;  /* 0x800000ff12127221 */ /* 0x000fe80000010100 */
[----:B------:R-:W-:Y:S07]  /*8670*/  FFMA R15, R15, R18, R15 ;  /* 0x000000120f0f7223 */ /* 0x000fee000000000f */
.L_x_174:
[----:B------:R-:W-:Y:S05]  /*8680*/  BSYNC.RECONVERGENT B1 ;  /* 0x0000000000017941 */ /* 0x000fea0003800200 */
.L_x_172:
        /* <DEDUP_REMOVED lines=9> */
[----:B------:R-:W-:Y:S05]  /*8720*/  BRA `(.L_x_177) ;  /* 0x0000000000107947 */ /* 0x000fea0003800000 */
.L_x_176:
[----:B------:R-:W1:Y:S02]  /*8730*/  MUFU.RCP R16, R17 ;  /* 0x0000001100107308 */ /* 0x000e640000001000 */
[----:B-1----:R-:W-:Y:S04]  /*8740*/  FFMA R17, R17, R16, -1 ;  /* 0xbf80000011117423 */ /* 0x002fe80000000010 */
[----:B------:R-:W-:Y:S04]  /*8750*/  FADD.FTZ R17, -R17, -RZ ;  /* 0x800000ff11117221 */ /* 0x000fe80000010100 */
[----:B------:R-:W-:Y:S07]  /*8760*/  FFMA R16, R16, R17, R16 ;  /* 0x0000001110107223 */ /* 0x000fee0000000010 */
.L_x_177:
[----:B------:R-:W-:Y:S05]  /*8770*/  BSYNC.RECONVERGENT B1 ;  /* 0x0000000000017941 */ /* 0x000fea0003800200 */
.L_x_175:
[----:B------:R-:W-:Y:S01]  /*8780*/  LOP3.LUT P0, RZ, R76, 0x40, RZ, 0xc0, !PT ;  /* 0x000000404cff7812 */ /* 0x000fe2000780c0ff */
[----:B------:R-:W-:Y:S01]  /*8790*/  IMAD.U32 R17, RZ, RZ, UR43 ;  /* 0x0000002bff117e24 */ /* 0x000fe2000f8e00ff */
[----:B------:R-:W-:Y:S01]  /*87a0*/  F2FP.BF16.F32.PACK_AB R32, R2, R0 ;  /* 0x000000000220723e */ /* 0x000fe200000010ff */
[----:B------:R-:W-:Y:S01]  /*87b0*/  BSSY.RECONVERGENT B0, `(.L_x_178) ;  /* 0x0000032000007945 */ /* 0x000fe20003800200 */
[----:B------:R-:W-:Y:S01]  /*87c0*/  F2FP.BF16.F32.PACK_AB R33, R4, R3 ;  /* 0x000000030421723e */ /* 0x000fe200000010ff */
[----:B------:R-:W-:Y:S01]  /*87d0*/  IMAD R17, R17, 0x800, R75 ;  /* 0x0000080011117824 */ /* 0x000fe200078e024b */
[----:B------:R-:W-:Y:S02]  /*87e0*/  F2FP.BF16.F32.PACK_AB R34, R6, R5 ;  /* 0x000000050622723e */ /* 0x000fe400000010ff */
[----:B------:R-:W-:Y:S02]  /*87f0*/  F2FP.BF16.F32.PACK_AB R35, R8, R7 ;  /* 0x000000070823723e */ /* 0x000fe400000010ff */
[----:B------:R-:W-:Y:S02]  /*8800*/  LEA R0, R17, UR41, 0x1 ;  /* 0x0000002911007c11 */ /* 0x000fe4000f8e08ff */
[----:B------:R-:W-:Y:S02]  /*8810*/  F2FP.BF16.F32.PACK_AB R4, R10, R9 ;  /* 0x000000090a04723e */ /* 0x000fe400000010ff */
[----:B------:R-:W-:Y:S01]  /*8820*/  F2FP.BF16.F32.PACK_AB R5, R12, R11 ;  /* 0x0000000b0c05723e */ /* 0x000fe200000010ff */
[----:B------:R1:W-:Y:S01]  /*8830*/  STS.128 [R0+0x200], R32 ;  /* 0x0002002000007388 */ /* 0x0003e20000000c00 */
[----:B------:R-:W-:Y:S01]  /*8840*/  VIADD R3, R0, 0x200 ;  /* 0x0000020000037836 */ /* 0x000fe20000000000 */
[----:B------:R-:W-:Y:S01]  /*8850*/  F2FP.BF16.F32.PACK_AB R6, R14, R13 ;  /* 0x0000000d0e06723e */ /* 0x000fe200000010ff */
[----:B------:R-:W-:Y:S01]  /*8860*/  VIADD R2, R0, 0x210 ;  /* 0x0000021000027836 */ /* 0x000fe20000000000 */
[----:B------:R-:W-:Y:S01]  /*8870*/  F2FP.BF16.F32.PACK_AB R7, R16, R15 ;  /* 0x0000000f1007723e */ /* 0x000fe200000010ff */
[----:B------:R-:W-:Y:S01]  /*8880*/  @P0 VIADD R2, R3, 0xfffffff0 ;  /* 0xfffffff003020836 */ /* 0x000fe20000000000 */
[----:B------:R-:W-:Y:S04]  /*8890*/  ISETP.NE.AND P0, PT, R77, RZ, PT ;  /* 0x000000ff4d00720c */ /* 0x000fe80003f05270 */
[----:B------:R1:W-:Y:S01]  /*88a0*/  STS.128 [R2], R4 ;  /* 0x0000000402007388 */ /* 0x0003e20000000c00 */
[----:B------:R-:W-:Y:S01]  /*88b0*/  @!PT LDS RZ, [RZ] ;  /* 0x00000000fffff984 */ /* 0x000fe20000000800 */
[----:B------:R-:W-:Y:S01]  /*88c0*/  @!PT LDS RZ, [RZ] ;  /* 0x00000000fffff984 */ /* 0x000fe20000000800 */
[----:B------:R-:W-:Y:S01]  /*88d0*/  @!PT LDS RZ, [RZ] ;  /* 0x00000000fffff984 */ /* 0x000fe20000000800 */
[----:B------:R-:W-:Y:S01]  /*88e0*/  @!PT LDS RZ, [RZ] ;  /* 0x00000000fffff984 */ /* 0x000fe20000000800 */
[----:B------:R2:W-:Y:S06]  /*88f0*/  MEMBAR.ALL.CTA ;  /* 0x0000000000007992 */ /* 0x0005ec0000008000 */
[----:B--2---:R-:W2:Y:S02]  /*8900*/  FENCE.VIEW.ASYNC.S ;  /* 0x00000000000073c6 */ /* 0x004ea40000000000 */
[----:B--2---:R-:W-:Y:S06]  /*8910*/  BAR.SYNC.DEFER_BLOCKING 0x1, 0x80 ;  /* 0x0042000000007b1d */ /* 0x004fec0000010000 */
[----:B------:R-:W-:Y:S05]  /*8920*/  @P0 BRA `(.L_x_179) ;  /* 0x0000000000680947 */ /* 0x000fea0003800000 */
[----:B------:R-:W-:Y:S01]  /*8930*/  UIADD3 UR8, UP0, UPT, UR46, 0x680, URZ ;  /* 0x000006802e087890 */ /* 0x000fe2000ff1e0ff */
[----:B------:R-:W-:Y:S01]  /*8940*/  R2UR UR6, R61 ;  /* 0x000000003d0672ca */ /* 0x000fe200000e0000 */
[----:B------:R-:W-:Y:S01]  /*8950*/  ULEA UR10, UR43, UR41, 0xc ;  /* 0x000000292b0a7291 */ /* 0x000fe2000f8e60ff */
[----:B------:R-:W-:Y:S01]  /*8960*/  PLOP3.LUT P0, PT, PT, PT, PT, 0x80, 0x8 ;  /* 0x000000000008781c */ /* 0x000fe20003f0f070 */
[----:B------:R-:W-:Y:S01]  /*8970*/  UIADD3.X UR9, UPT, UPT, URZ, UR47, URZ, UP0, !UPT ;  /* 0x0000002fff097290 */ /* 0x000fe200087fe4ff */
[----:B-1----:R-:W-:Y:S01]  /*8980*/  IMAD.IADD R0, R59, 0x1, R23 ;  /* 0x000000013b007824 */ /* 0x002fe200078e0217 */
[----:B------:R-:W-:Y:S11]  /*8990*/  UIADD3 UR4, UPT, UPT, UR10, 0x200, URZ ;  /* 0x000002000a047890 */ /* 0x000ff6000fffe0ff */
[----:B------:R-:W-:Y:S01]  /*89a0*/  @!UPT UIADD3 URZ, UPT, UPT, URZ, URZ, URZ ;  /* 0x000000fffffff290 */ /* 0x000fe2000fffe0ff */
.L_x_180:
[----:B------:R-:W-:Y:S02]  /*89b0*/  PLOP3.LUT P1, PT, P1, P0, PT, 0xf2, 0x2f ;  /* 0x00000000002f781c */ /* 0x000fe40000f21e72 */
[----:B------:R-:W-:Y:S01]  /*89c0*/  @P0 R2UR P1, UR5, R0 ;  /* 0x00000000000502ca */ /* 0x000fe20000020000 */
[----:B------:R-:W-:Y:S07]  /*89d0*/  UMOV UR7, UR36 ;  /* 0x0000002400077c82 */ /* 0x000fee0008000000 */
[----:B------:R-:W-:Y:S05]  /*89e0*/  @P0 PLOP3.LUT P0, PT, P1, PT, PT, 0x80, 0x8 ;  /* 0x000000000008081c */ /* 0x000fea0000f0f070 */
[----:B------:R1:W-:Y:S08]  /*89f0*/  UTMASTG.3D [UR4], [UR8] ;  /* 0x00000004080073b5 */ /* 0x0003f00008010000 */
[----:B-1----:R-:W-:Y:S05]  /*8a00*/  @P0 BRA.U.ANY `(.L_x_180) ;  /* 0xfffffffd00e80947 */ /* 0x002fea000393ffff */
[----:B------:R-:W-:Y:S01]  /*8a10*/  R2UR UR6, R61 ;  /* 0x000000003d0672ca */ /* 0x000fe200000e0000 */
[----:B------:R-:W-:Y:S01]  /*8a20*/  UIADD3 UR4, UPT, UPT, UR10, 0xa00, URZ ;  /* 0x00000a000a047890 */ /* 0x000fe2000fffe0ff */
[----:B------:R-:W-:Y:S01]  /*8a30*/  PLOP3.LUT P0, PT, PT, PT, PT, 0x80, 0x8 ;  /* 0x000000000008781c */ /* 0x000fe20003f0f070 */
[----:B------:R-:W-:Y:S11]  /*8a40*/  VIADD R0, R0, 0x40 ;  /* 0x0000004000007836 */ /* 0x000ff60000000000 */
[----:B------:R-:W-:Y:S01]  /*8a50*/  @!UPT UIADD3 URZ, UPT, UPT, URZ, URZ, URZ ;  /* 0x000000fffffff290 */ /* 0x000fe2000fffe0ff */
.L_x_181:
[----:B------:R-:W-:Y:S02]  /*8a60*/  PLOP3.LUT P1, PT, P1, P0, PT, 0xf2, 0x2f ;  /* 0x00000000002f781c */ /* 0x000fe40000f21e72 */
[----:B------:R-:W-:Y:S01]  /*8a70*/  @P0 R2UR P1, UR5, R0 ;  /* 0x00000000000502ca */ /* 0x000fe20000020000 */
[----:B------:R-:W-:Y:S07]  /*8a80*/  UMOV UR7, UR36 ;  /* 0x0000002400077c82 */ /* 0x000fee0008000000 */
[----:B------:R-:W-:Y:S05]  /*8a90*/  @P0 PLOP3.LUT P0, PT, P1, PT, PT, 0x80, 0x8 ;  /* 0x000000000008081c */ /* 0x000fea0000f0f070 */
[----:B------:R1:W-:Y:S08]  /*8aa0*/  UTMASTG.3D [UR4], [UR8] ;  /* 0x00000004080073b5 */ /* 0x0003f00008010000 */
[----:B-1----:R-:W-:Y:S05]  /*8ab0*/  @P0 BRA.U.ANY `(.L_x_181) ;  /* 0xfffffffd00e80947 */ /* 0x002fea000393ffff */
[----:B------:R0:W-:Y:S02]  /*8ac0*/  UTMACMDFLUSH ;  /* 0x00000000000079b7 */ /* 0x0001e40000000000 */
.L_x_179:
[----:B------:R-:W-:Y:S05]  /*8ad0*/  BSYNC.RECONVERGENT B0 ;  /* 0x0000000000007941 */ /* 0x000fea0003800200 */
.L_x_178:
[----:B------:R-:W-:Y:S01]  /*8ae0*/  UIADD3 UR43, UPT, UPT, UR43, 0x1, URZ ;  /* 0x000000012b2b7890 */ /* 0x000fe2000fffe0ff */
[----:B------:R-:W-:Y:S01]  /*8af0*/  ISETP.NE.AND P0, PT, R77, RZ, PT ;  /* 0x000000ff4d00720c */ /* 0x000fe20003f05270 */
[----:B------:R-:W-:Y:S02]  /*8b00*/  BSSY.RECONVERGENT B0, `(.L_x_182) ;  /* 0x0000007000007945 */ /* 0x000fe40003800200 */
[----:B------:R-:W-:Y:S04]  /*8b10*/  UISETP.NE.AND UP0, UPT, UR43, 0x4, UPT ;  /* 0x000000042b00788c */ /* 0x000fe8000bf05270 */
[----:B------:R-:W-:Y:S02]  /*8b20*/  USEL UR4, URZ, 0x1, UP0 ;  /* 0x00000001ff047887 */ /* 0x000fe40008000000 */
[----:B------:R-:W-:Y:S02]  /*8b30*/  USEL UR43, UR43, URZ, UP0 ;  /* 0x000000ff2b2b7287 */ /* 0x000fe40008000000 */
[----:B------:R-:W-:Y:S02]  /*8b40*/  ULOP3.LUT UR44, UR44, UR4, URZ, 0x3c, !UPT ;  /* 0x000000042c2c7292 */ /* 0x000fe4000f8e3cff */
[----:B------:R-:W-:Y:S10]  /*8b50*/  @P0 BRA `(.L_x_183) ;  /* 0x0000000000040947 */ /* 0x000ff40003800000 */
[----:B------:R-:W-:Y:S04]  /*8b60*/  DEPBAR.LE SB0, 0x1 ;  /* 0x000080400000791a */ /* 0x000fe80000000000 */
.L_x_183:
[----:B------:R-:W-:Y:S05]  /*8b70*/  BSYNC.RECONVERGENT B0 ;  /* 0x0000000000007941 */ /* 0x000fea0003800200 */
.L_x_182:
[----:B------:R-:W-:Y:S01]  /*8b80*/  BAR.SYNC.DEFER_BLOCKING 0x1, 0x80 ;  /* 0x0042000000007b1d */ /* 0x000fe20000010000 */
[----:B------:R-:W-:Y:S01]  /*8b90*/  ISETP.NE.AND P3, PT, R81, RZ, PT ;  /* 0x000000ff5100720c */ /* 0x000fe20003f65270 */
[----:B------:R-:W-:Y:S05]  /*8ba0*/  VIADD R66, R66, 0x1 ;  /* 0x0000000142427836 */ /* 0x000fea0000000000 */
[----:B------:R-:W-:Y:S01]  /*8bb0*/  ISETP.GE.U32.AND P0, PT, R66, 0x2, PT ;  /* 0x000000024200780c */ /* 0x000fe20003f06070 */
[----:B------:R-:W-:Y:S11]  /*8bc0*/  BSSY.RECONVERGENT B0, `(.L_x_184) ;  /* 0x000000b000007945 */ /* 0x000ff60003800200 */
[----:B------:R-:W-:Y:S01]  /*8bd0*/  @!UPT UIADD3 URZ, UPT, UPT, URZ, URZ, URZ ;  /* 0x000000fffffff290 */ /* 0x000fe2000fffe0ff */
[----:B------:R-:W-:Y:S05]  /*8be0*/  @!P0 BRA `(.L_x_185) ;  /* 0x0000000000208947 */ /* 0x000fea0003800000 */
[C---:B-1----:R-:W-:Y:S01]  /*8bf0*/  @!P3 LEA R2, R72.reuse, UR41, 0x3 ;  /* 0x000000294802bc11 */ /* 0x042fe2000f8e18ff */
[----:B------:R-:W-:Y:S02]  /*8c00*/  IMAD.U32 R0, RZ, RZ, UR37 ;  /* 0x00000025ff007e24 */ /* 0x000fe4000f8e00ff */
[----:B------:R-:W-:Y:S02]  /*8c10*/  VIADD R72, R72, 0x1 ;  /* 0x0000000148487836 */ /* 0x000fe40000000000 */
[----:B------:R-:W-:Y:S03]  /*8c20*/  @!P3 VIADD R2, R2, 0xf0 ;  /* 0x000000f00202b836 */ /* 0x000fe60000000000 */
[----:B------:R-:W-:Y:S02]  /*8c30*/  ISETP.NE.AND P0, PT, R72, 0x4, PT ;  /* 0x000000044800780c */ /* 0x000fe40003f05270 */
[----:B------:R-:W-:Y:S02]  /*8c40*/  @!P3 PRMT R0, R0, 0x654, R2 ;  /* 0x000006540000b816 */ /* 0x000fe40000000002 */
[----:B------:R-:W-:Y:S02]  /*8c50*/  SEL R72, R72, RZ, P0 ;  /* 0x000000ff48487207 */ /* 0x000fe40000000000 */
[----:B------:R2:W-:Y:S07]  /*8c60*/  @!P3 SYNCS.ARRIVE.TRANS64.RED.A1T0 RZ, [R0+URZ], RZ ;  /* 0x000000ff00ffb9a7 */ /* 0x0005ee00081004ff */
.L_x_185:
[----:B------:R-:W-:Y:S05]  /*8c70*/  BSYNC.RECONVERGENT B0 ;  /* 0x0000000000007941 */ /* 0x000fea0003800200 */
.L_x_184:
[C---:B------:R-:W-:Y:S01]  /*8c80*/  ISETP.EQ.OR P2, PT, R25.reuse, 0x3, P3 ;  /* 0x000000031900780c */ /* 0x040fe20001f42670 */
[----:B------:R-:W-:Y:S01]  /*8c90*/  VIADD R25, R25, 0x1 ;  /* 0x0000000119197836 */ /* 0x000fe20000000000 */
[----:B------:R-:W-:Y:S04]  /*8ca0*/  SEL R67, R67, 0x1, P3 ;  /* 0x0000000143437807 */ /* 0x000fe80001800000 */
[----:B------:R-:W-:Y:S07]  /*8cb0*/  ISETP.NE.AND P0, PT, R25, 0x4, PT ;  /* 0x000000041900780c */ /* 0x000fee0003f05270 */
[----:B-1----:R-:W-:Y:S02]  /*8cc0*/  @!P2 LEA R2, R65, UR41, 0x3 ;  /* 0x000000294102ac11 */ /* 0x002fe4000f8e18ff */
[----:B--2---:R-:W-:Y:S04]  /*8cd0*/  @!P2 SHF.L.U32 R0, R68, 0x1f, RZ ;  /* 0x0000001f4400a819 */ /* 0x004fe800000006ff */
[----:B------:R-:W1:Y:S02]  /*8ce0*/  @!P2 SYNCS.PHASECHK.TRANS64.TRYWAIT P1, [R2+URZ+0xd0], R0 ;  /* 0x0000d0000200a5a7 */ /* 0x000e6400080211ff */
[----:B-1----:R-:W-:Y:S01]  /*8cf0*/  @!P2 SEL R67, RZ, 0x1, !P1 ;  /* 0x00000001ff43a807 */ /* 0x002fe20004800000 */
[----:B------:R-:W-:Y:S06]  /*8d00*/  @P0 BRA `(.L_x_186) ;  /* 0xffffffd800b40947 */ /* 0x000fec000383ffff */
[----:B------:R-:W-:Y:S01]  /*8d10*/  ISETP.NE.AND P3, PT, R80, RZ, PT ;  /* 0x000000ff5000720c */ /* 0x000fe20003f65270 */
[----:B------:R-:W-:Y:S01]  /*8d20*/  UIADD3 UR42, UPT, UPT, UR42, 0x4, URZ ;  /* 0x000000042a2a7890 */ /* 0x000fe2000fffe0ff */
[----:B------:R-:W-:Y:S01]  /*8d30*/  ISETP.NE.AND P0, PT, R62, 0x2, PT ;  /* 0x000000023e00780c */ /* 0x000fe20003f05270 */
[----:B------:R-:W-:Y:S02]  /*8d40*/  IMAD.IADD R23, R69, 0x1, R47 ;  /* 0x0000000145177824 */ /* 0x000fe400078e022f */
[----:B------:R-:W-:Y:S01]  /*8d50*/  IMAD.IADD R24, R70, 0x1, R56 ;  /* 0x0000000146187824 */ /* 0x000fe200078e0238 */
[----:B------:R-:W-:Y:S02]  /*8d60*/  SEL R0, RZ, 0x1, P0 ;  /* 0x00000001ff007807 */ /* 0x000fe40000000000 */
[----:B------:R-:W-:Y:S02]  /*8d70*/  SEL R62, R62, RZ, P0 ;  /* 0x000000ff3e3e7207 */ /* 0x000fe40000000000 */
[----:B------:R-:W-:-:S03]  /*8d80*/  LOP3.LUT R73, R73, R0, RZ, 0x3c, !PT ;  /* 0x0000000049497212 */ /* 0x000fc600078e3cff */
[----:B------:R-:W-:Y:S01]  /*8d90*/  @P3 R2UR UR36, R71 ;  /* 0x00000000472432ca */ /* 0x000fe200000e0000 */
[----:B------:R-:W-:-:S14]  /*8da0*/  @P3 BRA `(.L_x_187) ;  /* 0xffffffcc00543947 */ /* 0x000fdc000383ffff */
[----:B------:R-:W-:-:S09]  /*8db0*/  UISETP.NE.AND UP0, UPT, UR45, URZ, UPT ;  /* 0x000000ff2d00728c */ /* 0x000fd2000bf05270 */
[----:B------:R-:W-:Y:S05]  /*8dc0*/  BRA.U !UP0, `(.L_x_188) ;  /* 0x0000000108487547 */ /* 0x000fea000b800000 */
[----:B------:R-:W1:Y:S02]  /*8dd0*/  LDCU.64 UR4, c[0x0][0x890] ;  /* 0x00011200ff0477ac */ /* 0x000e640008000a00 */
[----:B-1----:R-:W-:-:S04]  /*8de0*/  UISETP.NE.U32.AND UP0, UPT, UR4, URZ, UPT ;  /* 0x000000ff0400728c */ /* 0x002fc8000bf05070 */
[----:B------:R-:W-:-:S09]  /*8df0*/  UISETP.NE.AND.EX UP0, UPT, UR5, URZ, UPT, UP0 ;  /* 0x000000ff0500728c */ /* 0x000fd2000bf05300 */
[----:B------:R-:W-:Y:S05]  /*8e00*/  BRA.U UP0, `(.L_x_189) ;  /* 0x00000001000c7547 */ /* 0x000fea000b800000 */
[----:B------:R-:W-:-:S13]  /*8e10*/  FSETP.NEU.AND P0, PT, R36, RZ, PT ;  /* 0x000000ff2400720b */ /* 0x000fda0003f0d000 */
[----:B------:R-:W-:Y:S05]  /*8e20*/  @!P0 EXIT ;  /* 0x000000000000894d */ /* 0x000fea0003800000 */
[----:B------:R-:W-:Y:S05]  /*8e30*/  BRA `(.L_x_188) ;  /* 0x00000000002c7947 */ /* 0x000fea0003800000 */
.L_x_189:
[----:B------:R-:W-:Y:S01]  /*8e40*/  ISETP.NE.AND P0, PT, R58, RZ, PT ;  /* 0x000000ff3a00720c */ /* 0x000fe20003f05270 */
[----:B------:R-:W-:-:S12]  /*8e50*/  BSSY.RECONVERGENT B0, `(.L_x_188) ;  /* 0x0000009000007945 */ /* 0x000fd80003800200 */
[----:B------:R-:W-:Y:S05]  /*8e60*/  @P0 BRA `(.L_x_190) ;  /* 0x0000000000140947 */ /* 0x000fea0003800000 */
[----:B------:R-:W1:Y:S02]  /*8e70*/  LDCU.64 UR4, c[0x0][0x888] ;  /* 0x00011100ff0477ac */ /* 0x000e640008000a00 */
[----:B-1----:R-:W-:-:S04]  /*8e80*/  ISETP.NE.U32.AND P0, PT, RZ, UR4, PT ;  /* 0x00000004ff007c0c */ /* 0x002fc8000bf05070 */
[----:B------:R-:W-:-:S13]  /*8e90*/  ISETP.NE.AND.EX P0, PT, RZ, UR5, PT, P0 ;  /* 0x00000005ff007c0c */ /* 0x000fda000bf05300 */
[----:B------:R-:W-:Y:S05]  /*8ea0*/  @!P0 EXIT ;  /* 0x000000000000894d */ /* 0x000fea0003800000 */
[----:B------:R-:W-:Y:S05]  /*8eb0*/  BRA `(.L_x_191) ;  /* 0x0000000000087947 */ /* 0x000fea0003800000 */
.L_x_190:
[----:B------:R-:W-:-:S13]  /*8ec0*/  FSETP.NEU.AND P0, PT, R36, RZ, PT ;  /* 0x000000ff2400720b */ /* 0x000fda0003f0d000 */
[----:B------:R-:W-:Y:S05]  /*8ed0*/  @!P0 EXIT ;  /* 0x000000000000894d */ /* 0x000fea0003800000 */
.L_x_191:
[----:B------:R-:W-:Y:S05]  /*8ee0*/  BSYNC.RECONVERGENT B0 ;  /* 0x0000000000007941 */ /* 0x000fea0003800200 */
.L_x_188:
[----:B------:R-:W-:Y:S01]  /*8ef0*/  LEA R2, R72, UR41, 0x3 ;  /* 0x0000002948027c11 */ /* 0x000fe2000f8e18ff */
[----:B------:R-:W-:Y:S01]  /*8f00*/  IMAD.U32 R0, RZ, RZ, UR37 ;  /* 0x00000025ff007e24 */ /* 0x000fe2000f8e00ff */
[----:B------:R-:W-:-:S04]  /*8f10*/  DEPBAR.LE SB0, 0x0 ;  /* 0x000080000000791a */ /* 0x000fc80000000000 */
[----:B------:R-:W-:-:S05]  /*8f20*/  VIADD R2, R2, 0xf0 ;  /* 0x000000f002027836 */ /* 0x000fca0000000000 */
[----:B------:R-:W-:-:S04]  /*8f30*/  PRMT R0, R0, 0x654, R2 ;  /* 0x0000065400007816 */ /* 0x000fc80000000002 */
[----:B------:R-:W-:Y:S01]  /*8f40*/  SYNCS.ARRIVE.TRANS64.RED.A1T0 RZ, [R0+URZ], RZ ;  /* 0x000000ff00ff79a7 */ /* 0x000fe200081004ff */
[----:B------:R-:W-:Y:S05]  /*8f50*/  EXIT ;  /* 0x000000000000794d */ /* 0x000fea0003800000 */
.L_x_25:
[----:B--2---:R2:W4:Y:S02]  /*8f60*/  SYNCS.PHASECHK.TRANS64.TRYWAIT P0, [R2+URZ+0x190], R3 ;  /* 0x00019003020075a7 */ /* 0x00452400080011ff */
[----:B----4-:R-:W-:Y:S05]  /*8f70*/  @!P0 NANOSLEEP.SYNCS 0x989680 ;  /* 0x009896800000895d */ /* 0x010fea0003900000 */
[----:B------:R-:W4:Y:S02]  /*8f80*/  @!P0 SYNCS.PHASECHK.TRANS64 P0, [R2+URZ+0x190], R3 ;  /* 0x00019003020085a7 */ /* 0x000f2400080010ff */
[----:B----4-:R-:W-:Y:S05]  /*8f90*/  @!P0 BRA `(.L_x_25) ;  /* 0xfffffffc00f08947 */ /* 0x010fea000383ffff */
[----:B------:R-:W-:Y:S05]  /*8fa0*/  BRA `(.L_x_192) ;  /* 0xffffff8800547947 */ /* 0x000fea000383ffff */
.L_x_28:
[----:B------:R-:W-:-:S07]  /*8fb0*/  MOV R2, UR33 ;  /* 0x0000002100027c02 */ /* 0x000fce0008000f00 */
.L_x_193:
[----:B-1----:R1:W2:Y:S02]  /*8fc0*/  SYNCS.PHASECHK.TRANS64.TRYWAIT P0, [R2+URZ+0x68], R4 ;  /* 0x00006804020075a7 */ /* 0x0022a400080011ff */
[----:B--2---:R-:W-:Y:S05]  /*8fd0*/  @!P0 NANOSLEEP.SYNCS 0x989680 ;  /* 0x009896800000895d */ /* 0x004fea0003900000 */
[----:B------:R-:W2:Y:S02]  /*8fe0*/  @!P0 SYNCS.PHASECHK.TRANS64 P0, [R2+URZ+0x68], R4 ;  /* 0x00006804020085a7 */ /* 0x000ea400080010ff */
[----:B--2---:R-:W-:Y:S05]  /*8ff0*/  @!P0 BRA `(.L_x_193) ;  /* 0xfffffffc00f08947 */ /* 0x004fea000383ffff */
[----:B------:R-:W-:Y:S05]  /*9000*/  BRA `(.L_x_27) ;  /* 0xffffff8800b87947 */ /* 0x000fea000383ffff */
.L_x_35:
[----:B-1----:R-:W-:-:S07]  /*9010*/  MOV R2, UR17 ;  /* 0x0000001100027c02 */ /* 0x002fce0008000f00 */
.L_x_194:
[----:B-1----:R1:W2:Y:S02]  /*9020*/  SYNCS.PHASECHK.TRANS64.TRYWAIT P0, [R2+URZ+0x68], R4 ;  /* 0x00006804020075a7 */ /* 0x0022a400080011ff */
[----:B--2---:R-:W-:Y:S05]  /*9030*/  @!P0 NANOSLEEP.SYNCS 0x989680 ;  /* 0x009896800000895d */ /* 0x004fea0003900000 */
[----:B------:R-:W2:Y:S02]  /*9040*/  @!P0 SYNCS.PHASECHK.TRANS64 P0, [R2+URZ+0x68], R4 ;  /* 0x00006804020085a7 */ /* 0x000ea400080010ff */
[----:B--2---:R-:W-:Y:S05]  /*9050*/  @!P0 BRA `(.L_x_194) ;  /* 0xfffffffc00f08947 */ /* 0x004fea000383ffff */
[----:B------:R-:W-:Y:S05]  /*9060*/  BRA `(.L_x_34) ;  /* 0xffffff8c00747947 */ /* 0x000fea000383ffff */
.L_x_40:
[----:B-1----:R1:W2:Y:S02]  /*9070*/  SYNCS.PHASECHK.TRANS64.TRYWAIT P0, [R2+URZ+0x120], R3 ;  /* 0x00012003020075a7 */ /* 0x0022a400080011ff */
[----:B--2---:R-:W-:Y:S05]  /*9080*/  @!P0 NANOSLEEP.SYNCS 0x989680 ;  /* 0x009896800000895d */ /* 0x004fea0003900000 */
[----:B------:R-:W2:Y:S02]  /*9090*/  @!P0 SYNCS.PHASECHK.TRANS64 P0, [R2+URZ+0x120], R3 ;  /* 0x00012003020085a7 */ /* 0x000ea400080010ff */
[----:B--2---:R-:W-:Y:S05]  /*90a0*/  @!P0 BRA `(.L_x_40) ;  /* 0xfffffffc00f08947 */ /* 0x004fea000383ffff */
[----:B------:R-:W-:Y:S05]  /*90b0*/  BRA `(.L_x_195) ;  /* 0xffffff9000147947 */ /* 0x000fea000383ffff */
.L_x_44:
[----:B---3--:R-:W-:-:S07]  /*90c0*/  MOV R0, UR4 ;  /* 0x0000000400007c02 */ /* 0x008fce0008000f00 */
.L_x_196:
[----:B-1----:R1:W2:Y:S02]  /*90d0*/  SYNCS.PHASECHK.TRANS64.TRYWAIT P0, [R0+URZ], R2 ;  /* 0x00000002000075a7 */ /* 0x0022a400080011ff */
[----:B--2---:R-:W-:Y:S05]  /*90e0*/  @!P0 NANOSLEEP.SYNCS 0x989680 ;  /* 0x009896800000895d */ /* 0x004fea0003900000 */
[----:B------:R-:W2:Y:S02]  /*90f0*/  @!P0 SYNCS.PHASECHK.TRANS64 P0, [R0+URZ], R2 ;  /* 0x00000002000085a7 */ /* 0x000ea400080010ff */
[----:B--2---:R-:W-:Y:S05]  /*9100*/  @!P0 BRA `(.L_x_196) ;  /* 0xfffffffc00f08947 */ /* 0x004fea000383ffff */
[----:B------:R-:W-:Y:S05]  /*9110*/  BRA `(.L_x_197) ;  /* 0xffffff9400847947 */ /* 0x000fea000383ffff */
.L_x_45:
[----:B---3--:R-:W-:-:S07]  /*9120*/  MOV R0, UR4 ;  /* 0x0000000400007c02 */ /* 0x008fce0008000f00 */
.L_x_198:
[----:B-1----:R1:W2:Y:S02]  /*9130*/  SYNCS.PHASECHK.TRANS64.TRYWAIT P0, [R0+URZ], R3 ;  /* 0x00000003000075a7 */ /* 0x0022a400080011ff */
[----:B--2---:R-:W-:Y:S05]  /*9140*/  @!P0 NANOSLEEP.SYNCS 0x989680 ;  /* 0x009896800000895d */ /* 0x004fea0003900000 */
[----:B------:R-:W2:Y:S02]  /*9150*/  @!P0 SYNCS.PHASECHK.TRANS64 P0, [R0+URZ], R3 ;  /* 0x00000003000085a7 */ /* 0x000ea400080010ff */
[----:B--2---:R-:W-:Y:S05]  /*9160*/  @!P0 BRA `(.L_x_198) ;  /* 0xfffffffc00f08947 */ /* 0x004fea000383ffff */
[----:B------:R-:W-:Y:S05]  /*9170*/  BRA `(.L_x_199) ;  /* 0xffffff9400907947 */ /* 0x000fea000383ffff */
.L_x_46:
[----:B---3--:R-:W-:-:S07]  /*9180*/  MOV R0, UR4 ;  /* 0x0000000400007c02 */ /* 0x008fce0008000f00 */
.L_x_200:
[----:B-1----:R1:W2:Y:S02]  /*9190*/  SYNCS.PHASECHK.TRANS64.TRYWAIT P0, [R0+URZ], R3 ;  /* 0x00000003000075a7 */ /* 0x0022a400080011ff */
[----:B--2---:R-:W-:Y:S05]  /*91a0*/  @!P0 NANOSLEEP.SYNCS 0x989680 ;  /* 0x009896800000895d */ /* 0x004fea0003900000 */
[----:B------:R-:W2:Y:S02]  /*91b0*/  @!P0 SYNCS.PHASECHK.TRANS64 P0, [R0+URZ], R3 ;  /* 0x00000003000085a7 */ /* 0x000ea400080010ff */
[----:B--2---:R-:W-:Y:S05]  /*91c0*/  @!P0 BRA `(.L_x_200) ;  /* 0xfffffffc00f08947 */ /* 0x004fea000383ffff */
[----:B------:R-:W-:Y:S05]  /*91d0*/  BRA `(.L_x_201) ;  /* 0xffffff94009c7947 */ /* 0x000fea000383ffff */
.L_x_47:
[----:B---3--:R-:W-:-:S07]  /*91e0*/  MOV R0, UR4 ;  /* 0x0000000400007c02 */ /* 0x008fce0008000f00 */
.L_x_202:
[----:B-1----:R1:W2:Y:S02]  /*91f0*/  SYNCS.PHASECHK.TRANS64.TRYWAIT P0, [R0+URZ], R3 ;  /* 0x00000003000075a7 */ /* 0x0022a400080011ff */
[----:B--2---:R-:W-:Y:S05]  /*9200*/  @!P0 NANOSLEEP.SYNCS 0x989680 ;  /* 0x009896800000895d */ /* 0x004fea0003900000 */
[----:B------:R-:W2:Y:S02]  /*9210*/  @!P0 SYNCS.PHASECHK.TRANS64 P0, [R0+URZ], R3 ;  /* 0x00000003000085a7 */ /* 0x000ea400080010ff */
[----:B--2---:R-:W-:Y:S05]  /*9220*/  @!P0 BRA `(.L_x_202) ;  /* 0xfffffffc00f08947 */ /* 0x004fea000383ffff */
[----:B------:R-:W-:Y:S05]  /*9230*/  BRA `(.L_x_203) ;  /* 0xffffff9400a87947 */ /* 0x000fea000383ffff */
.L_x_48:
[----:B---3--:R-:W-:-:S07]  /*9240*/  MOV R0, UR4 ;  /* 0x0000000400007c02 */ /* 0x008fce0008000f00 */
.L_x_204:
[----:B-1----:R1:W2:Y:S02]  /*9250*/  SYNCS.PHASECHK.TRANS64.TRYWAIT P0, [R0+URZ], R3 ;  /* 0x00000003000075a7 */ /* 0x0022a400080011ff */
[----:B--2---:R-:W-:Y:S05]  /*9260*/  @!P0 NANOSLEEP.SYNCS 0x989680 ;  /* 0x009896800000895d */ /* 0x004fea0003900000 */
[----:B------:R-:W2:Y:S02]  /*9270*/  @!P0 SYNCS.PHASECHK.TRANS64 P0, [R0+URZ], R3 ;  /* 0x00000003000085a7 */ /* 0x000ea400080010ff */
[----:B--2---:R-:W-:Y:S05]  /*9280*/  @!P0 BRA `(.L_x_204) ;  /* 0xfffffffc00f08947 */ /* 0x004fea000383ffff */
[----:B------:R-:W-:Y:S05]  /*9290*/  BRA `(.L_x_205) ;  /* 0xffffff9400b47947 */ /* 0x000fea000383ffff */
.L_x_49:
[----:B---3--:R-:W-:-:S07]  /*92a0*/  MOV R0, UR4 ;  /* 0x0000000400007c02 */ /* 0x008fce0008000f00 */
.L_x_206:
[----:B-1----:R1:W2:Y:S02]  /*92b0*/  SYNCS.PHASECHK.TRANS64.TRYWAIT P0, [R0+URZ], R3 ;  /* 0x00000003000075a7 */ /* 0x0022a400080011ff */
[----:B--2---:R-:W-:Y:S05]  /*92c0*/  @!P0 NANOSLEEP.SYNCS 0x989680 ;  /* 0x009896800000895d */ /* 0x004fea0003900000 */
[----:B------:R-:W2:Y:S02]  /*92d0*/  @!P0 SYNCS.PHASECHK.TRANS64 P0, [R0+URZ], R3 ;  /* 0x00000003000085a7 */ /* 0x000ea400080010ff */
[----:B--2---:R-:W-:Y:S05]  /*92e0*/  @!P0 BRA `(.L_x_206) ;  /* 0xfffffffc00f08947 */ /* 0x004fea000383ffff */
[----:B------:R-:W-:Y:S05]  /*92f0*/  BRA `(.L_x_207) ;  /* 0xffffff9400c07947 */ /* 0x000fea000383ffff */
.L_x_50:
[----:B---3--:R-:W-:-:S07]  /*9300*/  MOV R0, UR4 ;  /* 0x0000000400007c02 */ /* 0x008fce0008000f00 */
.L_x_208:
[----:B-1----:R1:W2:Y:S02]  /*9310*/  SYNCS.PHASECHK.TRANS64.TRYWAIT P0, [R0+URZ], R3 ;  /* 0x00000003000075a7 */ /* 0x0022a400080011ff */
[----:B--2---:R-:W-:Y:S05]  /*9320*/  @!P0 NANOSLEEP.SYNCS 0x989680 ;  /* 0x009896800000895d */ /* 0x004fea0003900000 */
[----:B------:R-:W2:Y:S02]  /*9330*/  @!P0 SYNCS.PHASECHK.TRANS64 P0, [R0+URZ], R3 ;  /* 0x00000003000085a7 */ /* 0x000ea400080010ff */
[----:B--2---:R-:W-:Y:S05]  /*9340*/  @!P0 BRA `(.L_x_208) ;  /* 0xfffffffc00f08947 */ /* 0x004fea000383ffff */
[----:B------:R-:W-:Y:S05]  /*9350*/  BRA `(.L_x_209) ;  /* 0xffffff9400cc7947 */ /* 0x000fea000383ffff */
.L_x_51:
[----:B---3--:R-:W-:-:S07]  /*9360*/  MOV R0, UR4 ;  /* 0x0000000400007c02 */ /* 0x008fce0008000f00 */
.L_x_210:
[----:B-1----:R1:W2:Y:S02]  /*9370*/  SYNCS.PHASECHK.TRANS64.TRYWAIT P0, [R0+URZ], R3 ;  /* 0x00000003000075a7 */ /* 0x0022a400080011ff */
[----:B--2---:R-:W-:Y:S05]  /*9380*/  @!P0 NANOSLEEP.SYNCS 0x989680 ;  /* 0x009896800000895d */ /* 0x004fea0003900000 */
[----:B------:R-:W2:Y:S02]  /*9390*/  @!P0 SYNCS.PHASECHK.TRANS64 P0, [R0+URZ], R3 ;  /* 0x00000003000085a7 */ /* 0x000ea400080010ff */
[----:B--2---:R-:W-:Y:S05]  /*93a0*/  @!P0 BRA `(.L_x_210) ;  /* 0xfffffffc00f08947 */ /* 0x004fea000383ffff */
[----:B------:R-:W-:Y:S05]  /*93b0*/  BRA `(.L_x_211) ;  /* 0xffffff9400d87947 */ /* 0x000fea000383ffff */
.L_x_52:
[----:B---3--:R-:W-:-:S07]  /*93c0*/  MOV R0, UR4 ;  /* 0x0000000400007c02 */ /* 0x008fce0008000f00 */
.L_x_212:
[----:B-1----:R1:W2:Y:S02]  /*93d0*/  SYNCS.PHASECHK.TRANS64.TRYWAIT P0, [R0+URZ], R3 ;  /* 0x00000003000075a7 */ /* 0x0022a400080011ff */
[----:B--2---:R-:W-:Y:S05]  /*93e0*/  @!P0 NANOSLEEP.SYNCS 0x989680 ;  /* 0x009896800000895d */ /* 0x004fea0003900000 */
[----:B------:R-:W2:Y:S02]  /*93f0*/  @!P0 SYNCS.PHASECHK.TRANS64 P0, [R0+URZ], R3 ;  /* 0x00000003000085a7 */ /* 0x000ea400080010ff */
[----:B--2---:R-:W-:Y:S05]  /*9400*/  @!P0 BRA `(.L_x_212) ;  /* 0xfffffffc00f08947 */ /* 0x004fea000383ffff */
[----:B------:R-:W-:Y:S05]  /*9410*/  BRA `(.L_x_213) ;  /* 0xffffff9400e47947 */ /* 0x000fea000383ffff */
.L_x_53:
[----:B---3--:R-:W-:-:S07]  /*9420*/  MOV R0, UR4 ;  /* 0x0000000400007c02 */ /* 0x008fce0008000f00 */
.L_x_214:
[----:B-1----:R1:W2:Y:S02]  /*9430*/  SYNCS.PHASECHK.TRANS64.TRYWAIT P0, [R0+URZ], R3 ;  /* 0x00000003000075a7 */ /* 0x0022a400080011ff */
[----:B--2---:R-:W-:Y:S05]  /*9440*/  @!P0 NANOSLEEP.SYNCS 0x989680 ;  /* 0x009896800000895d */ /* 0x004fea0003900000 */
[----:B------:R-:W2:Y:S02]  /*9450*/  @!P0 SYNCS.PHASECHK.TRANS64 P0, [R0+URZ], R3 ;  /* 0x00000003000085a7 */ /* 0x000ea400080010ff */
[----:B--2---:R-:W-:Y:S05]  /*9460*/  @!P0 BRA `(.L_x_214) ;  /* 0xfffffffc00f08947 */ /* 0x004fea000383ffff */
[----:B------:R-:W-:Y:S05]  /*9470*/  BRA `(.L_x_215) ;  /* 0xffffff9400f07947 */ /* 0x000fea000383ffff */
.L_x_54:
[----:B---3--:R-:W-:-:S07]  /*9480*/  MOV R0, UR4 ;  /* 0x0000000400007c02 */ /* 0x008fce0008000f00 */
.L_x_216:
[----:B-1----:R1:W2:Y:S02]  /*9490*/  SYNCS.PHASECHK.TRANS64.TRYWAIT P0, [R0+URZ], R3 ;  /* 0x00000003000075a7 */ /* 0x0022a400080011ff */
[----:B--2---:R-:W-:Y:S05]  /*94a0*/  @!P0 NANOSLEEP.SYNCS 0x989680 ;  /* 0x009896800000895d */ /* 0x004fea0003900000 */
[----:B------:R-:W2:Y:S02]  /*94b0*/  @!P0 SYNCS.PHASECHK.TRANS64 P0, [R0+URZ], R3 ;  /* 0x00000003000085a7 */ /* 0x000ea400080010ff */
[----:B--2---:R-:W-:Y:S05]  /*94c0*/  @!P0 BRA `(.L_x_216) ;  /* 0xfffffffc00f08947 */ /* 0x004fea000383ffff */
[----:B------:R-:W-:Y:S05]  /*94d0*/  BRA `(.L_x_217) ;  /* 0xffffff9400fc7947 */ /* 0x000fea000383ffff */
.L_x_55:
[----:B---3--:R-:W-:-:S07]  /*94e0*/  MOV R0, UR4 ;  /* 0x0000000400007c02 */ /* 0x008fce0008000f00 */
.L_x_218:
[----:B-1----:R1:W2:Y:S02]  /*94f0*/  SYNCS.PHASECHK.TRANS64.TRYWAIT P0, [R0+URZ], R3 ;  /* 0x00000003000075a7 */ /* 0x0022a400080011ff */
[----:B--2---:R-:W-:Y:S05]  /*9500*/  @!P0 NANOSLEEP.SYNCS 0x989680 ;  /* 0x009896800000895d */ /* 0x004fea0003900000 */
[----:B------:R-:W2:Y:S02]  /*9510*/  @!P0 SYNCS.PHASECHK.TRANS64 P0, [R0+URZ], R3 ;  /* 0x00000003000085a7 */ /* 0x000ea400080010ff */
[----:B--2---:R-:W-:Y:S05]  /*9520*/  @!P0 BRA `(.L_x_218) ;  /* 0xfffffffc00f08947 */ /* 0x004fea000383ffff */
[----:B------:R-:W-:Y:S05]  /*9530*/  BRA `(.L_x_219) ;  /* 0xffffff9800087947 */ /* 0x000fea000383ffff */
.L_x_58:
[----:B-1----:R1:W2:Y:S02]  /*9540*/  SYNCS.PHASECHK.TRANS64.TRYWAIT P0, [R0+URZ+0x180], R4 ;  /* 0x00018004000075a7 */ /* 0x0022a400080011ff */
[----:B--2---:R-:W-:Y:S05]  /*9550*/  @!P0 NANOSLEEP.SYNCS 0x989680 ;  /* 0x009896800000895d */ /* 0x004fea0003900000 */
[----:B------:R-:W2:Y:S02]  /*9560*/  @!P0 SYNCS.PHASECHK.TRANS64 P0, [R0+URZ+0x180], R4 ;  /* 0x00018004000085a7 */ /* 0x000ea400080010ff */
[----:B--2---:R-:W-:Y:S05]  /*9570*/  @!P0 BRA `(.L_x_58) ;  /* 0xfffffffc00f08947 */ /* 0x004fea000383ffff */
[----:B------:R-:W-:Y:S05]  /*9580*/  BRA `(.L_x_220) ;  /* 0xffffff9800687947 */ /* 0x000fea000383ffff */
.L_x_59:
[----:B------:R-:W-:-:S07]  /*9590*/  MOV R0, UR5 ;  /* 0x0000000500007c02 */ /* 0x000fce0008000f00 */
.L_x_221:
[----:B-1----:R1:W2:Y:S02]  /*95a0*/  SYNCS.PHASECHK.TRANS64.TRYWAIT P0, [R0+URZ+0x130], R5 ;  /* 0x00013005000075a7 */ /* 0x0022a400080011ff */
[----:B--2---:R-:W-:Y:S05]  /*95b0*/  @!P0 NANOSLEEP.SYNCS 0x989680 ;  /* 0x009896800000895d */ /* 0x004fea0003900000 */
[----:B------:R-:W2:Y:S02]  /*95c0*/  @!P0 SYNCS.PHASECHK.TRANS64 P0, [R0+URZ+0x130], R5 ;  /* 0x00013005000085a7 */ /* 0x000ea400080010ff */
[----:B--2---:R-:W-:Y:S05]  /*95d0*/  @!P0 BRA `(.L_x_221) ;  /* 0xfffffffc00f08947 */ /* 0x004fea000383ffff */
[----:B------:R-:W-:Y:S05]  /*95e0*/  BRA `(.L_x_222) ;  /* 0xffffff9800787947 */ /* 0x000fea000383ffff */
.L_x_60:
[----:B-1----:R1:W2:Y:S02]  /*95f0*/  SYNCS.PHASECHK.TRANS64.TRYWAIT P1, [R0+URZ+0x120], R4 ;  /* 0x00012004000075a7 */ /* 0x0022a400080211ff */
[----:B--2---:R-:W-:Y:S05]  /*9600*/  @!P1 NANOSLEEP.SYNCS 0x989680 ;  /* 0x009896800000995d */ /* 0x004fea0003900000 */
[----:B------:R-:W2:Y:S02]  /*9610*/  @!P1 SYNCS.PHASECHK.TRANS64 P1, [R0+URZ+0x120], R4 ;  /* 0x00012004000095a7 */ /* 0x000ea400080210ff */
[----:B--2---:R-:W-:Y:S05]  /*9620*/  @!P1 BRA `(.L_x_60) ;  /* 0xfffffffc00f09947 */ /* 0x004fea000383ffff */
[----:B------:R-:W-:Y:S05]  /*9630*/  BRA `(.L_x_223) ;  /* 0xffffff9800a87947 */ /* 0x000fea000383ffff */
.L_x_63:
[----:B------:R-:W-:-:S07]  /*9640*/  MOV R0, UR5 ;  /* 0x0000000500007c02 */ /* 0x000fce0008000f00 */
.L_x_224:
[----:B-1----:R1:W2:Y:S02]  /*9650*/  SYNCS.PHASECHK.TRANS64.TRYWAIT P0, [R0+URZ+0x130], R2 ;  /* 0x00013002000075a7 */ /* 0x0022a400080011ff */
[----:B--2---:R-:W-:Y:S05]  /*9660*/  @!P0 NANOSLEEP.SYNCS 0x989680 ;  /* 0x009896800000895d */ /* 0x004fea0003900000 */
[----:B------:R-:W2:Y:S02]  /*9670*/  @!P0 SYNCS.PHASECHK.TRANS64 P0, [R0+URZ+0x130], R2 ;  /* 0x00013002000085a7 */ /* 0x000ea400080010ff */
[----:B--2---:R-:W-:Y:S05]  /*9680*/  @!P0 BRA `(.L_x_224) ;  /* 0xfffffffc00f08947 */ /* 0x004fea000383ffff */
[----:B------:R-:W-:Y:S05]  /*9690*/  BRA `(.L_x_62) ;  /* 0xffffff9800fc7947 */ /* 0x000fea000383ffff */
.L_x_72:
[----:B-1----:R-:W-:-:S04]  /*96a0*/  MOV R4, UR6 ;  /* 0x0000000600047c02 */ /* 0x002fc80008000f00 */
[----:B------:R1:W2:Y:S03]  /*96b0*/  SYNCS.PHASECHK.TRANS64.TRYWAIT P0, [R4+URZ+0x8], R5 ;  /* 0x00000805040075a7 */ /* 0x0002a600080011ff */
[----:B--2---:R-:W-:Y:S05]  /*96c0*/  @!P0 NANOSLEEP.SYNCS 0x989680 ;  /* 0x009896800000895d */ /* 0x004fea0003900000 */
[----:B------:R-:W2:Y:S02]  /*96d0*/  @!P0 SYNCS.PHASECHK.TRANS64 P0, [R4+URZ+0x8], R5 ;  /* 0x00000805040085a7 */ /* 0x000ea400080010ff */
[----:B--2---:R-:W-:Y:S05]  /*96e0*/  @!P0 BRA `(.L_x_72) ;  /* 0xfffffffc00ec8947 */ /* 0x004fea000383ffff */
[----:B------:R-:W-:Y:S05]  /*96f0*/  BRA `(.L_x_71) ;  /* 0xffffff9c00b07947 */ /* 0x000fea000383ffff */
.L_x_74:
[----:B------:R-:W-:Y:S01]  /*9700*/  BSSY B0, `(.L_x_225) ;  /* 0x0000006000007945 */ /* 0x000fe20003800000 */
[----:B------:R-:W-:-:S07]  /*9710*/  MOV R15, 0xffffffff ;  /* 0xffffffff000f7802 */ /* 0x000fce0000000f00 */
[----:B-1---5:R-:W-:Y:S05]  /*9720*/  WARPSYNC.COLLECTIVE R15, `(.L_x_226) ;  /* 0x000000000f0c7348 */ /* 0x022fea0003c00000 */
[----:B------:R-:W-:Y:S02]  /*9730*/  ELECT P6, UR79, PT ;  /* 0x00000000004f782f */ /* 0x000fe400038c0000 */
[----:B------:R-:W-:Y:S01]  /*9740*/  MOV R14, UR79 ;  /* 0x0000004f000e7c02 */ /* 0x000fe20008000f00 */
[----:B-1---5:R-:W-:Y:S10]  /*9750*/  ENDCOLLECTIVE ;  /* 0x000000000000791b */ /* 0x022ff40003800000 */
.L_x_226:
[----:B------:R-:W-:Y:S05]  /*9760*/  BSYNC B0 ;  /* 0x0000000000007941 */ /* 0x000fea0003800000 */
.L_x_225:
[----:B------:R-:W-:Y:S05]  /*9770*/  BRA `(.L_x_227) ;  /* 0xffffff9c00e07947 */ /* 0x000fea000383ffff */
.L_x_76:
[----:B-1----:R-:W-:-:S04]  /*9780*/  MOV R2, UR6 ;  /* 0x0000000600027c02 */ /* 0x002fc80008000f00 */
[----:B------:R1:W2:Y:S03]  /*9790*/  SYNCS.PHASECHK.TRANS64.TRYWAIT P0, [R2+URZ+0x8], R3 ;  /* 0x00000803020075a7 */ /* 0x0002a600080011ff */
[----:B--2---:R-:W-:Y:S05]  /*97a0*/  @!P0 NANOSLEEP.SYNCS 0x989680 ;  /* 0x009896800000895d */ /* 0x004fea0003900000 */
[----:B------:R-:W2:Y:S02]  /*97b0*/  @!P0 SYNCS.PHASECHK.TRANS64 P0, [R2+URZ+0x8], R3 ;  /* 0x00000803020085a7 */ /* 0x000ea400080010ff */
[----:B--2---:R-:W-:Y:S05]  /*97c0*/  @!P0 BRA `(.L_x_76) ;  /* 0xfffffffc00ec8947 */ /* 0x004fea000383ffff */
[----:B------:R-:W-:Y:S05]  /*97d0*/  BRA `(.L_x_75) ;  /* 0xffffff9c00e47947 */ /* 0x000fea000383ffff */
.L_x_77:
[----:B-1----:R1:W2:Y:S02]  /*97e0*/  SYNCS.PHASECHK.TRANS64.TRYWAIT P0, [R0+URZ+0x120], R4 ;  /* 0x00012004000075a7 */ /* 0x0022a400080011ff */
[----:B--2---:R-:W-:Y:S05]  /*97f0*/  @!P0 NANOSLEEP.SYNCS 0x989680 ;  /* 0x009896800000895d */ /* 0x004fea0003900000 */
[----:B------:R-:W2:Y:S02]  /*9800*/  @!P0 SYNCS.PHASECHK.TRANS64 P0, [R0+URZ+0x120], R4 ;  /* 0x00012004000085a7 */ /* 0x000ea400080010ff */
[----:B--2---:R-:W-:Y:S05]  /*9810*/  @!P0 BRA `(.L_x_77) ;  /* 0xfffffffc00f08947 */ /* 0x004fea000383ffff */
[----:B------:R-:W-:Y:S05]  /*9820*/  BRA `(.L_x_228) ;  /* 0xffffffa000d07947 */ /* 0x000fea000383ffff */
.L_x_79:
[----:B------:R-:W-:-:S07]  /*9830*/  MOV R0, UR9 ;  /* 0x0000000900007c02 */ /* 0x000fce0008000f00 */
.L_x_229:
[----:B-1----:R1:W2:Y:S02]  /*9840*/  SYNCS.PHASECHK.TRANS64.TRYWAIT P0, [R0+URZ+0x160], R4 ;  /* 0x00016004000075a7 */ /* 0x0022a400080011ff */
[----:B--2---:R-:W-:Y:S05]  /*9850*/  @!P0 NANOSLEEP.SYNCS 0x989680 ;  /* 0x009896800000895d */ /* 0x004fea0003900000 */
[----:B------:R-:W2:Y:S02]  /*9860*/  @!P0 SYNCS.PHASECHK.TRANS64 P0, [R0+URZ+0x160], R4 ;  /* 0x00016004000085a7 */ /* 0x000ea400080010ff */
[----:B--2---:R-:W-:Y:S05]  /*9870*/  @!P0 BRA `(.L_x_229) ;  /* 0xfffffffc00f08947 */ /* 0x004fea000383ffff */
[----:B------:R-:W-:Y:S05]  /*9880*/  BRA `(.L_x_230) ;  /* 0xffffffa4001c7947 */ /* 0x000fea000383ffff */
.L_x_82:
[----:B------:R-:W-:Y:S07]  /*9890*/  MOV R0, UR8 ;  /* 0x0000000800007c02 */ /* 0x000fee0008000f00 */
.L_x_231:
[----:B-1----:R1:W2:Y:S02]  /*98a0*/  SYNCS.PHASECHK.TRANS64.TRYWAIT P0, [R0+URZ], R4 ;  /* 0x00000004000075a7 */ /* 0x0022a400080011ff */
[----:B--2---:R-:W-:Y:S05]  /*98b0*/  @!P0 NANOSLEEP.SYNCS 0x989680 ;  /* 0x009896800000895d */ /* 0x004fea0003900000 */
[----:B------:R-:W2:Y:S02]  /*98c0*/  @!P0 SYNCS.PHASECHK.TRANS64 P0, [R0+URZ], R4 ;  /* 0x00000004000085a7 */ /* 0x000ea400080010ff */
[----:B--2---:R-:W-:Y:S05]  /*98d0*/  @!P0 BRA `(.L_x_231) ;  /* 0xfffffffc00f08947 */ /* 0x004fea000383ffff */
[----:B------:R-:W-:Y:S05]  /*98e0*/  BRA `(.L_x_81) ;  /* 0xffffffa400307947 */ /* 0x000fea000383ffff */
.L_x_86:
[----:B-1----:R-:W-:-:S07]  /*98f0*/  MOV R0, UR8 ;  /* 0x0000000800007c02 */ /* 0x002fce0008000f00 */
.L_x_232:
[----:B-1----:R1:W2:Y:S02]  /*9900*/  SYNCS.PHASECHK.TRANS64.TRYWAIT P0, [R0+URZ], R2 ;  /* 0x00000002000075a7 */ /* 0x0022a400080011ff */
[----:B--2---:R-:W-:Y:S05]  /*9910*/  @!P0 NANOSLEEP.SYNCS 0x989680 ;  /* 0x009896800000895d */ /* 0x004fea0003900000 */
[----:B------:R-:W2:Y:S02]  /*9920*/  @!P0 SYNCS.PHASECHK.TRANS64 P0, [R0+URZ], R2 ;  /* 0x00000002000085a7 */ /* 0x000ea400080010ff */
[----:B--2---:R-:W-:Y:S05]  /*9930*/  @!P0 BRA `(.L_x_232) ;  /* 0xfffffffc00f08947 */ /* 0x004fea000383ffff */
[----:B------:R-:W-:Y:S05]  /*9940*/  BRA `(.L_x_233) ;  /* 0xffffffa800247947 */ /* 0x000fea000383ffff */
.L_x_87:
[----:B------:R-:W-:-:S07]  /*9950*/  MOV R0, UR8 ;  /* 0x0000000800007c02 */ /* 0x000fce0008000f00 */
.L_x_234:
[----:B-1----:R1:W2:Y:S02]  /*9960*/  SYNCS.PHASECHK.TRANS64.TRYWAIT P0, [R0+URZ], R3 ;  /* 0x00000003000075a7 */ /* 0x0022a400080011ff */
[----:B--2---:R-:W-:Y:S05]  /*9970*/  @!P0 NANOSLEEP.SYNCS 0x989680 ;  /* 0x009896800000895d */ /* 0x004fea0003900000 */
[----:B------:R-:W2:Y:S02]  /*9980*/  @!P0 SYNCS.PHASECHK.TRANS64 P0, [R0+URZ], R3 ;  /* 0x00000003000085a7 */ /* 0x000ea400080010ff */
[----:B--2---:R-:W-:Y:S05]  /*9990*/  @!P0 BRA `(.L_x_234) ;  /* 0xfffffffc00f08947 */ /* 0x004fea000383ffff */
[----:B------:R-:W-:Y:S05]  /*99a0*/  BRA `(.L_x_235) ;  /* 0xffffffa800307947 */ /* 0x000fea000383ffff */
.L_x_88:
[----:B------:R-:W-:-:S07]  /*99b0*/  MOV R0, UR8 ;  /* 0x0000000800007c02 */ /* 0x000fce0008000f00 */
.L_x_236:
[----:B-1----:R1:W2:Y:S02]  /*99c0*/  SYNCS.PHASECHK.TRANS64.TRYWAIT P0, [R0+URZ], R3 ;  /* 0x00000003000075a7 */ /* 0x0022a400080011ff */
[----:B--2---:R-:W-:Y:S05]  /*99d0*/  @!P0 NANOSLEEP.SYNCS 0x989680 ;  /* 0x009896800000895d */ /* 0x004fea0003900000 */
[----:B------:R-:W2:Y:S02]  /*99e0*/  @!P0 SYNCS.PHASECHK.TRANS64 P0, [R0+URZ], R3 ;  /* 0x00000003000085a7 */ /* 0x000ea400080010ff */
[----:B--2---:R-:W-:Y:S05]  /*99f0*/  @!P0 BRA `(.L_x_236) ;  /* 0xfffffffc00f08947 */ /* 0x004fea000383ffff */
[----:B------:R-:W-:Y:S05]  /*9a00*/  BRA `(.L_x_237) ;  /* 0xffffffa8003c7947 */ /* 0x000fea000383ffff */
.L_x_91:
[----:B------:R-:W-:-:S07]  /*9a10*/  MOV R0, UR7 ;  /* 0x0000000700007c02 */ /* 0x000fce0008000f00 */
.L_x_238:
[----:B-1----:R1:W2:Y:S02]  /*9a20*/  SYNCS.PHASECHK.TRANS64.TRYWAIT P1, [R0+URZ+0x1a0], R2 ;  /* 0x0001a002000075a7 */ /* 0x0022a400080211ff */
[----:B--2---:R-:W-:Y:S05]  /*9a30*/  @!P1 NANOSLEEP.SYNCS 0x989680 ;  /* 0x009896800000995d */ /* 0x004fea0003900000 */
[----:B------:R-:W2:Y:S02]  /*9a40*/  @!P1 SYNCS.PHASECHK.TRANS64 P1, [R0+URZ+0x1a0], R2 ;  /* 0x0001a002000095a7 */ /* 0x000ea400080210ff */
[----:B--2---:R-:W-:Y:S05]  /*9a50*/  @!P1 BRA `(.L_x_238) ;  /* 0xfffffffc00f09947 */ /* 0x004fea000383ffff */
[----:B------:R-:W-:Y:S05]  /*9a60*/  BRA `(.L_x_239) ;  /* 0xffffffa800887947 */ /* 0x000fea000383ffff */
.L_x_96:
[----:B--2---:R2:W4:Y:S02]  /*9a70*/  SYNCS.PHASECHK.TRANS64.TRYWAIT P0, [R0+URZ+0x120], R2 ;  /* 0x00012002000075a7 */ /* 0x00452400080011ff */
[----:B----4-:R-:W-:Y:S05]  /*9a80*/  @!P0 NANOSLEEP.SYNCS 0x989680 ;  /* 0x009896800000895d */ /* 0x010fea0003900000 */
[----:B------:R-:W4:Y:S02]  /*9a90*/  @!P0 SYNCS.PHASECHK.TRANS64 P0, [R0+URZ+0x120], R2 ;  /* 0x00012002000085a7 */ /* 0x000f2400080010ff */
[----:B----4-:R-:W-:Y:S05]  /*9aa0*/  @!P0 BRA `(.L_x_96) ;  /* 0xfffffffc00f08947 */ /* 0x010fea000383ffff */
[----:B------:R-:W-:Y:S05]  /*9ab0*/  BRA `(.L_x_240) ;  /* 0xffffffac00987947 */ /* 0x000fea000383ffff */
.L_x_99:
[----:B------:R-:W-:Y:S07]  /*9ac0*/  MOV R0, UR7 ;  /* 0x0000000700007c02 */ /* 0x000fee0008000f00 */
.L_x_241:
[----:B--2---:R2:W4:Y:S02]  /*9ad0*/  SYNCS.PHASECHK.TRANS64.TRYWAIT P0, [R0+URZ+0x118], R2 ;  /* 0x00011802000075a7 */ /* 0x00452400080011ff */
[----:B----4-:R-:W-:Y:S05]  /*9ae0*/  @!P0 NANOSLEEP.SYNCS 0x989680 ;  /* 0x009896800000895d */ /* 0x010fea0003900000 */
[----:B------:R-:W4:Y:S02]  /*9af0*/  @!P0 SYNCS.PHASECHK.TRANS64 P0, [R0+URZ+0x118], R2 ;  /* 0x00011802000085a7 */ /* 0x000f2400080010ff */
[----:B----4-:R-:W-:Y:S05]  /*9b00*/  @!P0 BRA `(.L_x_241) ;  /* 0xfffffffc00f08947 */ /* 0x010fea000383ffff */
[----:B------:R-:W-:Y:S05]  /*9b10*/  BRA `(.L_x_98) ;  /* 0xffffffb000787947 */ /* 0x000fea000383ffff */
.L_x_102:
[----:B------:R-:W-:Y:S07]  /*9b20*/  MOV R0, UR7 ;  /* 0x0000000700007c02 */ /* 0x000fee0008000f00 */
.L_x_242:
[----:B-1----:R1:W2:Y:S02]  /*9b30*/  SYNCS.PHASECHK.TRANS64.TRYWAIT P0, [R0+URZ+0xf0], R23 ;  /* 0x0000f017000075a7 */ /* 0x0022a400080011ff */
[----:B--2---:R-:W-:Y:S05]  /*9b40*/  @!P0 NANOSLEEP.SYNCS 0x989680 ;  /* 0x009896800000895d */ /* 0x004fea0003900000 */
[----:B------:R-:W2:Y:S02]  /*9b50*/  @!P0 SYNCS.PHASECHK.TRANS64 P0, [R0+URZ+0xf0], R23 ;  /* 0x0000f017000085a7 */ /* 0x000ea400080010ff */
[----:B--2---:R-:W-:Y:S05]  /*9b60*/  @!P0 BRA `(.L_x_242) ;  /* 0xfffffffc00f08947 */ /* 0x004fea000383ffff */
[----:B------:R-:W-:Y:S05]  /*9b70*/  BRA `(.L_x_243) ;  /* 0xffffffb000f07947 */ /* 0x000fea000383ffff */
.L_x_103:
[----:B------:R-:W-:Y:S07]  /*9b80*/  MOV R0, UR7 ;  /* 0x0000000700007c02 */ /* 0x000fee0008000f00 */
.L_x_244:
[----:B-1----:R1:W2:Y:S02]  /*9b90*/  SYNCS.PHASECHK.TRANS64.TRYWAIT P0, [R0+URZ+0xf8], R23 ;  /* 0x0000f817000075a7 */ /* 0x0022a400080011ff */
[----:B--2---:R-:W-:Y:S05]  /*9ba0*/  @!P0 NANOSLEEP.SYNCS 0x989680 ;  /* 0x009896800000895d */ /* 0x004fea0003900000 */
[----:B------:R-:W2:Y:S02]  /*9bb0*/  @!P0 SYNCS.PHASECHK.TRANS64 P0, [R0+URZ+0xf8], R23 ;  /* 0x0000f817000085a7 */ /* 0x000ea400080010ff */
[----:B--2---:R-:W-:Y:S05]  /*9bc0*/  @!P0 BRA `(.L_x_244) ;  /* 0xfffffffc00f08947 */ /* 0x004fea000383ffff */
[----:B------:R-:W-:Y:S05]  /*9bd0*/  BRA `(.L_x_245) ;  /* 0xffffffb400487947 */ /* 0x000fea000383ffff */
.L_x_104:
[----:B------:R-:W-:Y:S07]  /*9be0*/  MOV R0, UR7 ;  /* 0x0000000700007c02 */ /* 0x000fee0008000f00 */
.L_x_246:
[----:B-1----:R1:W2:Y:S02]  /*9bf0*/  SYNCS.PHASECHK.TRANS64.TRYWAIT P0, [R0+URZ+0x100], R23 ;  /* 0x00010017000075a7 */ /* 0x0022a400080011ff */
[----:B--2---:R-:W-:Y:S05]  /*9c00*/  @!P0 NANOSLEEP.SYNCS 0x989680 ;  /* 0x009896800000895d */ /* 0x004fea0003900000 */
[----:B------:R-:W2:Y:S02]  /*9c10*/  @!P0 SYNCS.PHASECHK.TRANS64 P0, [R0+URZ+0x100], R23 ;  /* 0x00010017000085a7 */ /* 0x000ea400080010ff */
[----:B--2---:R-:W-:Y:S05]  /*9c20*/  @!P0 BRA `(.L_x_246) ;  /* 0xfffffffc00f08947 */ /* 0x004fea000383ffff */
[----:B------:R-:W-:Y:S05]  /*9c30*/  BRA `(.L_x_247) ;  /* 0xffffffb400a47947 */ /* 0x000fea000383ffff */
.L_x_105:
[----:B------:R-:W-:Y:S07]  /*9c40*/  MOV R0, UR7 ;  /* 0x0000000700007c02 */ /* 0x000fee0008000f00 */
.L_x_248:
[----:B-1----:R1:W2:Y:S02]  /*9c50*/  SYNCS.PHASECHK.TRANS64.TRYWAIT P0, [R0+URZ+0x108], R23 ;  /* 0x00010817000075a7 */ /* 0x0022a400080011ff */
[----:B--2---:R-:W-:Y:S05]  /*9c60*/  @!P0 NANOSLEEP.SYNCS 0x989680 ;  /* 0x009896800000895d */ /* 0x004fea0003900000 */
[----:B------:R-:W2:Y:S02]  /*9c70*/  @!P0 SYNCS.PHASECHK.TRANS64 P0, [R0+URZ+0x108], R23 ;  /* 0x00010817000085a7 */ /* 0x000ea400080010ff */
[----:B--2---:R-:W-:Y:S05]  /*9c80*/  @!P0 BRA `(.L_x_248) ;  /* 0xfffffffc00f08947 */ /* 0x004fea000383ffff */
[----:B------:R-:W-:Y:S05]  /*9c90*/  BRA `(.L_x_249) ;  /* 0xffffffb800447947 */ /* 0x000fea000383ffff */
.L_x_107:
[----:B------:R-:W-:-:S07]  /*9ca0*/  MOV R0, UR7 ;  /* 0x0000000700007c02 */ /* 0x000fce0008000f00 */
.L_x_250:
[----:B-1----:R1:W4:Y:S02]  /*9cb0*/  SYNCS.PHASECHK.TRANS64.TRYWAIT P0, [R0+URZ+0xf0], R2 ;  /* 0x0000f002000075a7 */ /* 0x00232400080011ff */
[----:B----4-:R-:W-:Y:S05]  /*9cc0*/  @!P0 NANOSLEEP.SYNCS 0x989680 ;  /* 0x009896800000895d */ /* 0x010fea0003900000 */
[----:B------:R-:W4:Y:S02]  /*9cd0*/  @!P0 SYNCS.PHASECHK.TRANS64 P0, [R0+URZ+0xf0], R2 ;  /* 0x0000f002000085a7 */ /* 0x000f2400080010ff */
[----:B----4-:R-:W-:Y:S05]  /*9ce0*/  @!P0 BRA `(.L_x_250) ;  /* 0xfffffffc00f08947 */ /* 0x010fea000383ffff */
[----:B------:R-:W-:Y:S05]  /*9cf0*/  BRA `(.L_x_251) ;  /* 0xffffffb800cc7947 */ /* 0x000fea000383ffff */
.L_x_108:
[----:B-1----:R-:W-:-:S07]  /*9d00*/  MOV R0, UR7 ;  /* 0x0000000700007c02 */ /* 0x002fce0008000f00 */
.L_x_252:
[----:B-1----:R1:W4:Y:S02]  /*9d10*/  SYNCS.PHASECHK.TRANS64.TRYWAIT P0, [R0+URZ+0xf8], R2 ;  /* 0x0000f802000075a7 */ /* 0x00232400080011ff */
[----:B----4-:R-:W-:Y:S05]  /*9d20*/  @!P0 NANOSLEEP.SYNCS 0x989680 ;  /* 0x009896800000895d */ /* 0x010fea0003900000 */
[----:B------:R-:W4:Y:S02]  /*9d30*/  @!P0 SYNCS.PHASECHK.TRANS64 P0, [R0+URZ+0xf8], R2 ;  /* 0x0000f802000085a7 */ /* 0x000f2400080010ff */
[----:B----4-:R-:W-:Y:S05]  /*9d40*/  @!P0 BRA `(.L_x_252) ;  /* 0xfffffffc00f08947 */ /* 0x010fea000383ffff */
[----:B------:R-:W-:Y:S05]  /*9d50*/  BRA `(.L_x_253) ;  /* 0xffffffb800bc7947 */ /* 0x000fea000383ffff */
.L_x_109:
[----:B-1----:R-:W-:-:S07]  /*9d60*/  MOV R0, UR7 ;  /* 0x0000000700007c02 */ /* 0x002fce0008000f00 */
.L_x_254:
[----:B-1----:R1:W4:Y:S02]  /*9d70*/  SYNCS.PHASECHK.TRANS64.TRYWAIT P0, [R0+URZ+0x100], R2 ;  /* 0x00010002000075a7 */ /* 0x00232400080011ff */
[----:B----4-:R-:W-:Y:S05]  /*9d80*/  @!P0 NANOSLEEP.SYNCS 0x989680 ;  /* 0x009896800000895d */ /* 0x010fea0003900000 */
[----:B------:R-:W4:Y:S02]  /*9d90*/  @!P0 SYNCS.PHASECHK.TRANS64 P0, [R0+URZ+0x100], R2 ;  /* 0x00010002000085a7 */ /* 0x000f2400080010ff */
[----:B----4-:R-:W-:Y:S05]  /*9da0*/  @!P0 BRA `(.L_x_254) ;  /* 0xfffffffc00f08947 */ /* 0x010fea000383ffff */
[----:B------:R-:W-:Y:S05]  /*9db0*/  BRA `(.L_x_255) ;  /* 0xffffffb800ac7947 */ /* 0x000fea000383ffff */
.L_x_111:
[----:B-1----:R1:W2:Y:S02]  /*9dc0*/  SYNCS.PHASECHK.TRANS64.TRYWAIT P0, [R0+URZ+0x120], R2 ;  /* 0x00012002000075a7 */ /* 0x0022a400080011ff */
[----:B--2---:R-:W-:Y:S05]  /*9dd0*/  @!P0 NANOSLEEP.SYNCS 0x989680 ;  /* 0x009896800000895d */ /* 0x004fea0003900000 */
[----:B------:R-:W2:Y:S02]  /*9de0*/  @!P0 SYNCS.PHASECHK.TRANS64 P0, [R0+URZ+0x120], R2 ;  /* 0x00012002000085a7 */ /* 0x000ea400080010ff */
[----:B--2---:R-:W-:Y:S05]  /*9df0*/  @!P0 BRA `(.L_x_111) ;  /* 0xfffffffc00f08947 */ /* 0x004fea000383ffff */
[----:B------:R-:W-:Y:S05]  /*9e00*/  BRA `(.L_x_256) ;  /* 0xffffffbc00507947 */ /* 0x000fea000383ffff */
.L_x_125:
[----:B-1----:R1:W2:Y:S02]  /*9e10*/  SYNCS.PHASECHK.TRANS64.TRYWAIT P0, [R3+URZ+0xd0], R0 ;  /* 0x0000d000030075a7 */ /* 0x0022a400080011ff */
[----:B--2---:R-:W-:Y:S05]  /*9e20*/  @!P0 NANOSLEEP.SYNCS 0x989680 ;  /* 0x009896800000895d */ /* 0x004fea0003900000 */
[----:B------:R-:W2:Y:S02]  /*9e30*/  @!P0 SYNCS.PHASECHK.TRANS64 P0, [R3+URZ+0xd0], R0 ;  /* 0x0000d000030085a7 */ /* 0x000ea400080010ff */
[----:B--2---:R-:W-:Y:S05]  /*9e40*/  @!P0 BRA `(.L_x_125) ;  /* 0xfffffffc00f08947 */ /* 0x004fea000383ffff */
[----:B------:R-:W-:Y:S05]  /*9e50*/  BRA `(.L_x_124) ;  /* 0xffffffc800b07947 */ /* 0x000fea000383ffff */
.L_x_128:
[----:B-1----:R1:W2:Y:S02]  /*9e60*/  SYNCS.PHASECHK.TRANS64.TRYWAIT P1, [R82+URZ+0x140], R0 ;  /* 0x00014000520075a7 */ /* 0x0022a400080211ff */
[----:B--2---:R-:W-:Y:S05]  /*9e70*/  @!P1 NANOSLEEP.SYNCS 0x989680 ;  /* 0x009896800000995d */ /* 0x004fea0003900000 */
[----:B------:R-:W2:Y:S02]  /*9e80*/  @!P1 SYNCS.PHASECHK.TRANS64 P1, [R82+URZ+0x140], R0 ;  /* 0x00014000520095a7 */ /* 0x000ea400080210ff */
[----:B--2---:R-:W-:Y:S05]  /*9e90*/  @!P1 BRA `(.L_x_128) ;  /* 0xfffffffc00f09947 */ /* 0x004fea000383ffff */
[----:B------:R-:W-:Y:S05]  /*9ea0*/  BRA `(.L_x_127) ;  /* 0xffffffc800f87947 */ /* 0x000fea000383ffff */
        .weak           $__internal_0_$__cuda_sm10x_tcgen05_guardrail_trap_col_being_dealloced_not_returned_by_alloc
        .type           $__internal_0_$__cuda_sm10x_tcgen05_guardrail_trap_col_being_dealloced_not_returned_by_alloc,@function
        .size           $__internal_0_$__cuda_sm10x_tcgen05_guardrail_trap_col_being_dealloced_not_returned_by_alloc,($__internal_1_$__cuda_sm10x_tcgen05_guardrail_trap_phase_invalid_during_alloc - $__internal_0_$__cuda_sm10x_tcgen05_guardrail_trap_col_being_dealloced_not_returned_by_alloc)
$__internal_0_$__cuda_sm10x_tcgen05_guardrail_trap_col_being_dealloced_not_returned_by_alloc:
[----:B------:R-:W-:Y:S05]  /*9eb0*/  BPT.TRAP 0x1 ;  /* 0x000000040000795c */ /* 0x000fea0000300000 */
[----:B------:R-:W-:-:S04]  /*9ec0*/  HFMA2 R3, -RZ, RZ, 0, 0 ;  /* 0x00000000ff037431 */ /* 0x000fc800000001ff */
[----:B------:R-:W-:Y:S05]  /*9ed0*/  RET.REL.NODEC R2 `(_ZN7cutlass13device_kernelINS_4gemm6kernel13GemmUniversalIN4cute5tupleIJiiiiEEENS1_10collective13CollectiveMmaINS1_35MainloopSm100TmaUmmaWarpSpecializedILi13ELi2ELi4ENS5_IJNS4_1CILi2EEENSA_ILi1EEESC_EEEEENS5_IJNSA_ILi128EEESF_NSA_ILi64EEEEEENS_10bfloat16_tENS5_IJlSC_lEEESI_SJ_NS4_8TiledMMAINS4_8MMA_AtomIJNS4_26SM100_MMA_F16BF16_2x1SM_SSISI_SI_fLi128ELi128ELNS4_4UMMA5MajorE0ELSO_0ELNSN_7ScaleInE0ELSP_0EEEEEENS4_6LayoutINS5_IJSC_SC_SC_EEENS5_IJNSA_ILi0EEESU_SU_EEEEENS5_IJNS4_10UnderscoreESX_SX_EEEEENS4_18SM100_TMA_2SM_LOADENS4_14ComposedLayoutINS4_7SwizzleILi3ELi4ELi3EEENS4_18smem_ptr_flag_bitsILi16EEENSS_INS5_IJNSA_ILi8EEESG_EEENS5_IJSG_SC_EEEEEEEvNS4_8identityES10_S1A_vS1B_EENS_8epilogue10collective18CollectiveEpilogueINS1D_23Sm100TmaWarpSpecializedILi4ELi2ELi16ELb1ELb0EEEJNS5_IJSG_SF_SG_EEENS5_IJNSS_ISG_SC_EENSS_INS5_IJNSA_ILi16EEESB_EEENS5_IJSC_SG_EEEEEEEESI_SJ_SI_SJ_NS1D_6fusion15FusionCallbacksIS1H_NS1P_13LinCombEltActINS1D_6thread7SigmoidESI_fSI_fLNS_15FloatRoundStyleE2EEES1I_S1O_JEEENS4_5SM1004TMEM4LOAD26SM100_TMEM_LOAD_32dp32b16xENS4_13SM90_TMA_LOADENS11_INS12_ILi1ELi4ELi3EEES15_NSS_INS5_IJS16_S1K_EEENS5_IJS1K_SC_EEEEEEENS4_39AutoVectorizingCopyWithAssumedAlignmentILi128EEENS4_14SM90_TMA_STOREES26_S28_S28_EEEvvEEEEvNT_6ParamsE) ;  /* 0xffffff6002487950 */ /* 0x000fea0003c3ffff */
        .weak           $__internal_1_$__cuda_sm10x_tcgen05_guardrail_trap_phase_invalid_during_alloc
        .type           $__internal_1_$__cuda_sm10x_tcgen05_guardrail_trap_phase_invalid_during_alloc,@function
        .size           $__internal_1_$__cuda_sm10x_tcgen05_guardrail_trap_phase_invalid_during_alloc,($__internal_2_$__cuda_sm10x_tcgen05_guardrail_trap_unallocated_columns_being_dealloced - $__internal_1_$__cuda_sm10x_tcgen05_guardrail_trap_phase_invalid_during_alloc)
$__internal_1_$__cuda_sm10x_tcgen05_guardrail_trap_phase_invalid_during_alloc:
[----:B------:R-:W-:Y:S05]  /*9ee0*/  BPT.TRAP 0x1 ;  /* 0x000000040000795c */ /* 0x000fea0000300000 */
[----:B------:R-:W-:-:S04]  /*9ef0*/  MOV R3, 0x0 ;  /* 0x0000000000037802 */ /* 0x000fc80000000f00 */
[----:B------:R-:W-:Y:S05]  /*9f00*/  RET.REL.NODEC R2 `(_ZN7cutlass13device_kernelINS_4gemm6kernel13GemmUniversalIN4cute5tupleIJiiiiEEENS1_10collective13CollectiveMmaINS1_35MainloopSm100TmaUmmaWarpSpecializedILi13ELi2ELi4ENS5_IJNS4_1CILi2EEENSA_ILi1EEESC_EEEEENS5_IJNSA_ILi128EEESF_NSA_ILi64EEEEEENS_10bfloat16_tENS5_IJlSC_lEEESI_SJ_NS4_8TiledMMAINS4_8MMA_AtomIJNS4_26SM100_MMA_F16BF16_2x1SM_SSISI_SI_fLi128ELi128ELNS4_4UMMA5MajorE0ELSO_0ELNSN_7ScaleInE0ELSP_0EEEEEENS4_6LayoutINS5_IJSC_SC_SC_EEENS5_IJNSA_ILi0EEESU_SU_EEEEENS5_IJNS4_10UnderscoreESX_SX_EEEEENS4_18SM100_TMA_2SM_LOADENS4_14ComposedLayoutINS4_7SwizzleILi3ELi4ELi3EEENS4_18smem_ptr_flag_bitsILi16EEENSS_INS5_IJNSA_ILi8EEESG_EEENS5_IJSG_SC_EEEEEEEvNS4_8identityES10_S1A_vS1B_EENS_8epilogue10collective18CollectiveEpilogueINS1D_23Sm100TmaWarpSpecializedILi4ELi2ELi16ELb1ELb0EEEJNS5_IJSG_SF_SG_EEENS5_IJNSS_ISG_SC_EENSS_INS5_IJNSA_ILi16EEESB_EEENS5_IJSC_SG_EEEEEEEESI_SJ_SI_SJ_NS1D_6fusion15FusionCallbacksIS1H_NS1P_13LinCombEltActINS1D_6thread7SigmoidESI_fSI_fLNS_15FloatRoundStyleE2EEES1I_S1O_JEEENS4_5SM1004TMEM4LOAD26SM100_TMEM_LOAD_32dp32b16xENS4_13SM90_TMA_LOADENS11_INS12_ILi1ELi4ELi3EEES15_NSS_INS5_IJS16_S1K_EEENS5_IJS1K_SC_EEEEEEENS4_39AutoVectorizingCopyWithAssumedAlignmentILi128EEENS4_14SM90_TMA_STOREES26_S28_S28_EEEvvEEEEvNT_6ParamsE) ;  /* 0xffffff60023c7950 */ /* 0x000fea0003c3ffff */
        .weak           $__internal_2_$__cuda_sm10x_tcgen05_guardrail_trap_unallocated_columns_being_dealloced
        .type           $__internal_2_$__cuda_sm10x_tcgen05_guardrail_trap_unallocated_columns_being_dealloced,@function
        .size           $__internal_2_$__cuda_sm10x_tcgen05_guardrail_trap_unallocated_columns_being_dealloced,($__internal_3_$__cuda_sm20_rcp_rn_f32_slowpath - $__internal_2_$__cuda_sm10x_tcgen05_guardrail_trap_unallocated_columns_being_dealloced)
$__internal_2_$__cuda_sm10x_tcgen05_guardrail_trap_unallocated_columns_being_dealloced:
[----:B------:R-:W-:Y:S05]  /*9f10*/  BPT.TRAP 0x1 ;  /* 0x000000040000795c */ /* 0x000fea0000300000 */
[----:B------:R-:W-:-:S04]  /*9f20*/  HFMA2 R3, -RZ, RZ, 0, 0 ;  /* 0x00000000ff037431 */ /* 0x000fc800000001ff */
[----:B------:R-:W-:Y:S05]  /*9f30*/  RET.REL.NODEC R2 `(_ZN7cutlass13device_kernelINS_4gemm6kernel13GemmUniversalIN4cute5tupleIJiiiiEEENS1_10collective13CollectiveMmaINS1_35MainloopSm100TmaUmmaWarpSpecializedILi13ELi2ELi4ENS5_IJNS4_1CILi2EEENSA_ILi1EEESC_EEEEENS5_IJNSA_ILi128EEESF_NSA_ILi64EEEEEENS_10bfloat16_tENS5_IJlSC_lEEESI_SJ_NS4_8TiledMMAINS4_8MMA_AtomIJNS4_26SM100_MMA_F16BF16_2x1SM_SSISI_SI_fLi128ELi128ELNS4_4UMMA5MajorE0ELSO_0ELNSN_7ScaleInE0ELSP_0EEEEEENS4_6LayoutINS5_IJSC_SC_SC_EEENS5_IJNSA_ILi0EEESU_SU_EEEEENS5_IJNS4_10UnderscoreESX_SX_EEEEENS4_18SM100_TMA_2SM_LOADENS4_14ComposedLayoutINS4_7SwizzleILi3ELi4ELi3EEENS4_18smem_ptr_flag_bitsILi16EEENSS_INS5_IJNSA_ILi8EEESG_EEENS5_IJSG_SC_EEEEEEEvNS4_8identityES10_S1A_vS1B_EENS_8epilogue10collective18CollectiveEpilogueINS1D_23Sm100TmaWarpSpecializedILi4ELi2ELi16ELb1ELb0EEEJNS5_IJSG_SF_SG_EEENS5_IJNSS_ISG_SC_EENSS_INS5_IJNSA_ILi16EEESB_EEENS5_IJSC_SG_EEEEEEEESI_SJ_SI_SJ_NS1D_6fusion15FusionCallbacksIS1H_NS1P_13LinCombEltActINS1D_6thread7SigmoidESI_fSI_fLNS_15FloatRoundStyleE2EEES1I_S1O_JEEENS4_5SM1004TMEM4LOAD26SM100_TMEM_LOAD_32dp32b16xENS4_13SM90_TMA_LOADENS11_INS12_ILi1ELi4ELi3EEES15_NSS_INS5_IJS16_S1K_EEENS5_IJS1K_SC_EEEEEEENS4_39AutoVectorizingCopyWithAssumedAlignmentILi128EEENS4_14SM90_TMA_STOREES26_S28_S28_EEEvvEEEEvNT_6ParamsE) ;  /* 0xffffff6002307950 */ /* 0x000fea0003c3ffff */
        .weak           $__internal_3_$__cuda_sm20_rcp_rn_f32_slowpath
        .type           $__internal_3_$__cuda_sm20_rcp_rn_f32_slowpath,@function
        .size           $__internal_3_$__cuda_sm20_rcp_rn_f32_slowpath,(.L_x_262 - $__internal_3_$__cuda_sm20_rcp_rn_f32_slowpath)
$__internal_3_$__cuda_sm20_rcp_rn_f32_slowpath:
[----:B------:R-:W-:Y:S01]  /*9f40*/  IMAD.SHL.U32 R32, R35, 0x2, RZ ;  /* 0x0000000223207824 */ /* 0x000fe200078e00ff */
[----:B------:R-:W-:Y:S04]  /*9f50*/  BSSY.RECONVERGENT B0, `(.L_x_257) ;  /* 0x0000030000007945 */ /* 0x000fe80003800200 */
[----:B------:R-:W-:-:S04]  /*9f60*/  SHF.R.U32.HI R32, RZ, 0x18, R32 ;  /* 0x00000018ff207819 */ /* 0x000fc80000011620 */
[----:B------:R-:W-:-:S13]  /*9f70*/  ISETP.NE.U32.AND P0, PT, R32, RZ, PT ;  /* 0x000000ff2000720c */ /* 0x000fda0003f05070 */
[----:B------:R-:W-:Y:S05]  /*9f80*/  @P0 BRA `(.L_x_258) ;  /* 0x0000000000280947 */ /* 0x000fea0003800000 */
[----:B------:R-:W-:-:S04]  /*9f90*/  SHF.L.U32 R16, R35, 0x1, RZ ;  /* 0x0000000123107819 */ /* 0x000fc800000006ff */
[----:B------:R-:W-:-:S13]  /*9fa0*/  ISETP.NE.AND P0, PT, R16, RZ, PT ;  /* 0x000000ff1000720c */ /* 0x000fda0003f05270 */
[----:B------:R-:W-:Y:S01]  /*9fb0*/  @P0 FFMA R32, R35, 1.84467440737095516160e+19, RZ ;  /* 0x5f80000023200823 */ /* 0x000fe200000000ff */
[----:B------:R-:W-:Y:S08]  /*9fc0*/  @!P0 MUFU.RCP R33, R35 ;  /* 0x0000002300218308 */ /* 0x000ff00000001000 */
[----:B------:R-:W1:Y:S02]  /*9fd0*/  @P0 MUFU.RCP R16, R32 ;  /* 0x0000002000100308 */ /* 0x000e640000001000 */
[----:B-1----:R-:W-:-:S04]  /*9fe0*/  @P0 FFMA R32, R32, R16, -1 ;  /* 0xbf80000020200423 */ /* 0x002fc80000000010 */
[----:B------:R-:W-:-:S04]  /*9ff0*/  @P0 FADD.FTZ R32, -R32, -RZ ;  /* 0x800000ff20200221 */ /* 0x000fc80000010100 */
[----:B------:R-:W-:-:S04]  /*a000*/  @P0 FFMA R32, R16, R32, R16 ;  /* 0x0000002010200223 */ /* 0x000fc80000000010 */
[----:B------:R-:W-:Y:S01]  /*a010*/  @P0 FFMA R33, R32, 1.84467440737095516160e+19, RZ ;  /* 0x5f80000020210823 */ /* 0x000fe200000000ff */
[----:B------:R-:W-:Y:S05]  /*a020*/  BRA `(.L_x_259) ;  /* 0x0000000000887947 */ /* 0x000fea0003800000 */
.L_x_258:
[----:B------:R-:W-:-:S04]  /*a030*/  IADD3 R16, PT, PT, R32, -0xfd, RZ ;  /* 0xffffff0320107810 */ /* 0x000fc80007ffe0ff */
[----:B------:R-:W-:-:S13]  /*a040*/  ISETP.GT.U32.AND P0, PT, R16, 0x1, PT ;  /* 0x000000011000780c */ /* 0x000fda0003f04070 */
[----:B------:R-:W-:Y:S05]  /*a050*/  @P0 BRA `(.L_x_260) ;  /* 0x0000000000780947 */ /* 0x000fea0003800000 */
[----:B------:R-:W-:Y:S01]  /*a060*/  LOP3.LUT R37, R35, 0x7fffff, RZ, 0xc0, !PT ;  /* 0x007fffff23257812 */ /* 0x000fe200078ec0ff */
[----:B------:R-:W-:Y:S02]  /*a070*/  IMAD.MOV.U32 R33, RZ, RZ, 0x3 ;  /* 0x00000003ff217424 */ /* 0x000fe400078e00ff */
[----:B------:R-:W-:Y:S01]  /*a080*/  VIADD R32, R32, 0xffffff04 ;  /* 0xffffff0420207836 */ /* 0x000fe20000000000 */
[----:B------:R-:W-:Y:S02]  /*a090*/  LOP3.LUT R37, R37, 0x3f800000, RZ, 0xfc, !PT ;  /* 0x3f80000025257812 */ /* 0x000fe400078efcff */
[----:B------:R-:W-:Y:S02]  /*a0a0*/  SHF.L.U32 R33, R33, R16, RZ ;  /* 0x0000001021217219 */ /* 0x000fe400000006ff */
[----:B------:R-:W1:Y:S02]  /*a0b0*/  MUFU.RCP R38, R37 ;  /* 0x0000002500267308 */ /* 0x000e640000001000 */
[----:B-1----:R-:W-:-:S04]  /*a0c0*/  FFMA R37, R37, R38, -1 ;  /* 0xbf80000025257423 */ /* 0x002fc80000000026 */
[----:B------:R-:W-:-:S04]  /*a0d0*/  FADD.FTZ R37, -R37, -RZ ;  /* 0x800000ff25257221 */ /* 0x000fc80000010100 */
[CCC-:B------:R-:W-:Y:S01]  /*a0e0*/  FFMA.RM R39, R38.reuse, R37.reuse, R38.reuse ;  /* 0x0000002526277223 */ /* 0x1c0fe20000004026 */
[----:B------:R-:W-:-:S04]  /*a0f0*/  FFMA.RP R37, R38, R37, R38 ;  /* 0x0000002526257223 */ /* 0x000fc80000008026 */
[C---:B------:R-:W-:Y:S02]  /*a100*/  LOP3.LUT R38, R39.reuse, 0x7fffff, RZ, 0xc0, !PT ;  /* 0x007fffff27267812 */ /* 0x040fe400078ec0ff */
[----:B------:R-:W-:Y:S02]  /*a110*/  FSETP.NEU.FTZ.AND P0, PT, R39, R37, PT ;  /* 0x000000252700720b */ /* 0x000fe40003f1d000 */
[----:B------:R-:W-:Y:S02]  /*a120*/  LOP3.LUT R38, R38, 0x800000, RZ, 0xfc, !PT ;  /* 0x0080000026267812 */ /* 0x000fe400078efcff */
[----:B------:R-:W-:Y:S02]  /*a130*/  SEL R37, RZ, 0xffffffff, !P0 ;  /* 0xffffffffff257807 */ /* 0x000fe40004000000 */
[----:B------:R-:W-:Y:S02]  /*a140*/  LOP3.LUT R33, R33, R38, RZ, 0xc0, !PT ;  /* 0x0000002621217212 */ /* 0x000fe400078ec0ff */
[----:B------:R-:W-:Y:S01]  /*a150*/  SHF.R.U32.HI R32, RZ, R32, R38 ;  /* 0x00000020ff207219 */ /* 0x000fe20000011626 */
[----:B------:R-:W-:Y:S01]  /*a160*/  IMAD.MOV R37, RZ, RZ, -R37 ;  /* 0x000000ffff257224 */ /* 0x000fe200078e0a25 */
[----:B------:R-:W-:-:S04]  /*a170*/  SHF.R.U32.HI R33, RZ, R16, R33 ;  /* 0x00000010ff217219 */ /* 0x000fc80000011621 */
[----:B------:R-:W-:Y:S02]  /*a180*/  LOP3.LUT P1, RZ, R37, R16, R38, 0xf8, !PT ;  /* 0x0000001025ff7212 */ /* 0x000fe4000782f826 */
[C---:B------:R-:W-:Y:S02]  /*a190*/  LOP3.LUT P2, RZ, R33.reuse, 0x1, RZ, 0xc0, !PT ;  /* 0x0000000121ff7812 */ /* 0x040fe4000784c0ff */
[----:B------:R-:W-:-:S04]  /*a1a0*/  LOP3.LUT P0, RZ, R33, 0x2, RZ, 0xc0, !PT ;  /* 0x0000000221ff7812 */ /* 0x000fc8000780c0ff */
[----:B------:R-:W-:-:S04]  /*a1b0*/  PLOP3.LUT P0, PT, P2, P1, P0, 0xe0, 0x0 ;  /* 0x000000000000781c */ /* 0x000fc80001703c00 */
[----:B------:R-:W-:Y:S02]  /*a1c0*/  SEL R16, RZ, 0x1, !P0 ;  /* 0x00000001ff107807 */ /* 0x000fe40004000000 */
[----:B------:R-:W-:-:S03]  /*a1d0*/  LOP3.LUT P0, RZ, R35, 0x7fffff, RZ, 0xc0, !PT ;  /* 0x007fffff23ff7812 */ /* 0x000fc6000780c0ff */
[----:B------:R-:W-:-:S05]  /*a1e0*/  IMAD.MOV R16, RZ, RZ, -R16 ;  /* 0x000000ffff107224 */ /* 0x000fca00078e0a10 */
[----:B------:R-:W-:-:S13]  /*a1f0*/  ISETP.GE.AND P1, PT, R16, RZ, PT ;  /* 0x000000ff1000720c */ /* 0x000fda0003f26270 */
[----:B------:R-:W-:-:S04]  /*a200*/  @!P1 VIADD R32, R32, 0x1 ;  /* 0x0000000120209836 */ /* 0x000fc80000000000 */
[----:B------:R-:W-:-:S05]  /*a210*/  @!P0 IMAD.SHL.U32 R32, R32, 0x2, RZ ;  /* 0x0000000220208824 */ /* 0x000fca00078e00ff */
[----:B------:R-:W-:Y:S01]  /*a220*/  LOP3.LUT R33, R32, 0x80000000, R35, 0xf8, !PT ;  /* 0x8000000020217812 */ /* 0x000fe200078ef823 */
[----:B------:R-:W-:Y:S05]  /*a230*/  BRA `(.L_x_259) ;  /* 0x0000000000047947 */ /* 0x000fea0003800000 */
.L_x_260:
[----:B------:R1:W2:Y:S02]  /*a240*/  MUFU.RCP R33, R35 ;  /* 0x0000002300217308 */ /* 0x0002a40000001000 */
.L_x_259:
[----:B------:R-:W-:Y:S05]  /*a250*/  BSYNC.RECONVERGENT B0 ;  /* 0x0000000000007941 */ /* 0x000fea0003800200 */
.L_x_257:
[----:B-1----:R-:W-:Y:S01]  /*a260*/  HFMA2 R35, -RZ, RZ, 0, 0 ;  /* 0x00000000ff237431 */ /* 0x002fe200000001ff */
[----:B--2---:R-:W-:-:S03]  /*a270*/  MOV R16, R33 ;  /* 0x0000002100107202 */ /* 0x004fc60000000f00 */
[----:B------:R-:W-:Y:S05]  /*a280*/  RET.REL.NODEC R34 `(_ZN7cutlass13device_kernelINS_4gemm6kernel13GemmUniversalIN4cute5tupleIJiiiiEEENS1_10collective13CollectiveMmaINS1_35MainloopSm100TmaUmmaWarpSpecializedILi13ELi2ELi4ENS5_IJNS4_1CILi2EEENSA_ILi1EEESC_EEEEENS5_IJNSA_ILi128EEESF_NSA_ILi64EEEEEENS_10bfloat16_tENS5_IJlSC_lEEESI_SJ_NS4_8TiledMMAINS4_8MMA_AtomIJNS4_26SM100_MMA_F16BF16_2x1SM_SSISI_SI_fLi128ELi128ELNS4_4UMMA5MajorE0ELSO_0ELNSN_7ScaleInE0ELSP_0EEEEEENS4_6LayoutINS5_IJSC_SC_SC_EEENS5_IJNSA_ILi0EEESU_SU_EEEEENS5_IJNS4_10UnderscoreESX_SX_EEEEENS4_18SM100_TMA_2SM_LOADENS4_14ComposedLayoutINS4_7SwizzleILi3ELi4ELi3EEENS4_18smem_ptr_flag_bitsILi16EEENSS_INS5_IJNSA_ILi8EEESG_EEENS5_IJSG_SC_EEEEEEEvNS4_8identityES10_S1A_vS1B_EENS_8epilogue10collective18CollectiveEpilogueINS1D_23Sm100TmaWarpSpecializedILi4ELi2ELi16ELb1ELb0EEEJNS5_IJSG_SF_SG_EEENS5_IJNSS_ISG_SC_EENSS_INS5_IJNSA_ILi16EEESB_EEENS5_IJSC_SG_EEEEEEEESI_SJ_SI_SJ_NS1D_6fusion15FusionCallbacksIS1H_NS1P_13LinCombEltActINS1D_6thread7SigmoidESI_fSI_fLNS_15FloatRoundStyleE2EEES1I_S1O_JEEENS4_5SM1004TMEM4LOAD26SM100_TMEM_LOAD_32dp32b16xENS4_13SM90_TMA_LOADENS11_INS12_ILi1ELi4ELi3EEES15_NSS_INS5_IJS16_S1K_EEENS5_IJS1K_SC_EEEEEEENS4_39AutoVectorizingCopyWithAssumedAlignmentILi128EEENS4_14SM90_TMA_STOREES26_S28_S28_EEEvvEEEEvNT_6ParamsE) ;  /* 0xffffff5c225c7950 */ /* 0x000fea0003c3ffff */
.L_x_261:
[----:B------:R-:W-:-:S00]  /*a290*/  BRA `(.L_x_261) ;  /* 0xfffffffc00fc7947 */ /* 0x000fc0000383ffff */
[----:B------:R-:W-:-:S00]  /*a2a0*/  NOP ;  /* 0x0000000000007918 */ /* 0x000fc00000000000 */
        /* <DEDUP_REMOVED lines=13> */
.L_x_262:


//--------------------- .nv.global.init           --------------------------
	.section	.nv.global.init,"aw",@progbits
.nv.global.init:
	.type		$str$27,@object
	.size		$str$27,($str$28 - $str$27)
$str$27:
        /*0000*/ 	.byte	0x28, 0x61, 0x64, 0x64, 0x72, 0x65, 0x73, 0x73, 0x20, 0x26, 0x20, 0x6d, 0x61, 0x73, 0x6b, 0x29
        /*0010*/ 	.byte	0x20, 0x3d, 0x3d, 0x20, 0x30, 0x00
	.type		$str$28,@object
	.size		$str$28,($str$26 - $str$28)
$str$28:
        /*0016*/ 	.byte	0x2f, 0x74, 0x6d, 0x70, 0x2f, 0x63, 0x75, 0x74, 0x6c, 0x61, 0x73, 0x73, 0x5f, 0x73, 0x77, 0x65
        /*0026*/ 	.byte	0x65, 0x70, 0x5f, 0x73, 0x72, 0x63, 0x2f, 0x69, 0x6e, 0x63, 0x6c, 0x75, 0x64, 0x65, 0x2f, 0x63
        /*0036*/ 	.byte	0x75, 0x74, 0x65, 0x2f, 0x70, 0x6f, 0x69, 0x6e, 0x74, 0x65, 0x72, 0x5f, 0x66, 0x6c, 0x61, 0x67
        /*0046*/ 	.byte	0x67, 0x65, 0x64, 0x2e, 0x68, 0x70, 0x70, 0x00
	.type		$str$26,@object
	.size		$str$26,($str$25 - $str$26)
$str$26:
        /*004e*/ 	.byte	0x2f, 0x74, 0x6d, 0x70, 0x2f, 0x63, 0x75, 0x74, 0x6c, 0x61, 0x73, 0x73, 0x5f, 0x73, 0x77, 0x65
        /*005e*/ 	.byte	0x65, 0x70, 0x5f, 0x73, 0x72, 0x63, 0x2f, 0x69, 0x6e, 0x63, 0x6c, 0x75, 0x64, 0x65, 0x2f, 0x63
        /*006e*/ 	.byte	0x75, 0x74, 0x65, 0x2f, 0x61, 0x74, 0x6f, 0x6d, 0x2f, 0x63, 0x6f, 0x70, 0x79, 0x5f, 0x74, 0x72
        /*007e*/ 	.byte	0x61, 0x69, 0x74, 0x73, 0x5f, 0x73, 0x6d, 0x31, 0x30, 0x30, 0x2e, 0x68, 0x70, 0x70, 0x00
	.type		$str$25,@object
	.size		$str$25,(__unnamed_1 - $str$25)
$str$25:
        /*008d*/ 	.byte	0x28, 0x28, 0x75, 0x69, 0x6e, 0x74, 0x33, 0x32, 0x5f, 0x74, 0x28, 0x74, 0x68, 0x72, 0x65, 0x61
        /*009d*/ 	.byte	0x64, 0x49, 0x64, 0x78, 0x2e, 0x78, 0x29, 0x20, 0x2f, 0x20, 0x33, 0x32, 0x29, 0x20, 0x25, 0x20
        /*00ad*/ 	.byte	0x34, 0x29, 0x20, 0x3d, 0x3d, 0x20, 0x28, 0x28, 0x28, 0x74, 0x6d, 0x65, 0x6d, 0x5f, 0x61, 0x64
        /*00bd*/ 	.byte	0x64, 0x72, 0x20, 0x3e, 0x3e, 0x20, 0x31, 0x36, 0x29, 0x20, 0x2f, 0x20, 0x33, 0x32, 0x29, 0x20
        /*00cd*/ 	.byte	0x25, 0x20, 0x34, 0x29, 0x00
	.type		__unnamed_1,@object
	.size		__unnamed_1,(__unnamed_2 - __unnamed_1)
__unnamed_1:
        /*00d2*/ 	.byte	0x61, 0x75, 0x74, 0x6f, 0x20, 0x63, 0x75, 0x74, 0x65, 0x3a, 0x3a, 0x61, 0x73, 0x5f, 0x70, 0x6f
        /* <DEDUP_REMOVED lines=24> */
        /*0262*/ 	.byte	0x43, 0x3c, 0x32, 0x30, 0x34, 0x38, 0x3e, 0x3e, 0x3e, 0x3e, 0x5d, 0x00
	.type		__unnamed_2,@object
	.size		__unnamed_2,(.L_2 - __unnamed_2)
__unnamed_2:
        /* <DEDUP_REMOVED lines=40> */
        /*04ee*/ 	.byte	0x3a, 0x3a, 0x43, 0x3c, 0x30, 0x3e, 0x3e, 0x3e, 0x3e, 0x5d, 0x00
.L_2:


//--------------------- .nv.shared._ZN7cutlass13device_kernelINS_4gemm6kernel13GemmUniversalIN4cute5tupleIJiiiiEEENS1_10collective13CollectiveMmaINS1_35MainloopSm100TmaUmmaWarpSpecializedILi13ELi2ELi4ENS5_IJNS4_1CILi2EEENSA_ILi1EEESC_EEEEENS5_IJNSA_ILi128EEESF_NSA_ILi64EEEEEENS_10bfloat16_tENS5_IJlSC_lEEESI_SJ_NS4_8TiledMMAINS4_8MMA_AtomIJNS4_26SM100_MMA_F16BF16_2x1SM_SSISI_SI_fLi128ELi128ELNS4_4UMMA5MajorE0ELSO_0ELNSN_7ScaleInE0ELSP_0EEEEEENS4_6LayoutINS5_IJSC_SC_SC_EEENS5_IJNSA_ILi0EEESU_SU_EEEEENS5_IJNS4_10UnderscoreESX_SX_EEEEENS4_18SM100_TMA_2SM_LOADENS4_14ComposedLayoutINS4_7SwizzleILi3ELi4ELi3EEENS4_18smem_ptr_flag_bitsILi16EEENSS_INS5_IJNSA_ILi8EEESG_EEENS5_IJSG_SC_EEEEEEEvNS4_8identityES10_S1A_vS1B_EENS_8epilogue10collective18CollectiveEpilogueINS1D_23Sm100TmaWarpSpecializedILi4ELi2ELi16ELb1ELb0EEEJNS5_IJSG_SF_SG_EEENS5_IJNSS_ISG_SC_EENSS_INS5_IJNSA_ILi16EEESB_EEENS5_IJSC_SG_EEEEEEEESI_SJ_SI_SJ_NS1D_6fusion15FusionCallbacksIS1H_NS1P_13LinCombEltActINS1D_6thread7SigmoidESI_fSI_fLNS_15FloatRoundStyleE2EEES1I_S1O_JEEENS4_5SM1004TMEM4LOAD26SM100_TMEM_LOAD_32dp32b16xENS4_13SM90_TMA_LOADENS11_INS12_ILi1ELi4ELi3EEES15_NSS_INS5_IJS16_S1K_EEENS5_IJS1K_SC_EEEEEEENS4_39AutoVectorizingCopyWithAssumedAlignmentILi128EEENS4_14SM90_TMA_STOREES26_S28_S28_EEEvvEEEEvNT_6ParamsE --------------------------
	.section	.nv.shared._ZN7cutlass13device_kernelINS_4gemm6kernel13GemmUniversalIN4cute5tupleIJiiiiEEENS1_10collective13CollectiveMmaINS1_35MainloopSm100TmaUmmaWarpSpecializedILi13ELi2ELi4ENS5_IJNS4_1CILi2EEENSA_ILi1EEESC_EEEEENS5_IJNSA_ILi128EEESF_NSA_ILi64EEEEEENS_10bfloat16_tENS5_IJlSC_lEEESI_SJ_NS4_8TiledMMAINS4_8MMA_AtomIJNS4_26SM100_MMA_F16BF16_2x1SM_SSISI_SI_fLi128ELi128ELNS4_4UMMA5MajorE0ELSO_0ELNSN_7ScaleInE0ELSP_0EEEEEENS4_6LayoutINS5_IJSC_SC_SC_EEENS5_IJNSA_ILi0EEESU_SU_EEEEENS5_IJNS4_10UnderscoreESX_SX_EEEEENS4_18SM100_TMA_2SM_LOADENS4_14ComposedLayoutINS4_7SwizzleILi3ELi4ELi3EEENS4_18smem_ptr_flag_bitsILi16EEENSS_INS5_IJNSA_ILi8EEESG_EEENS5_IJSG_SC_EEEEEEEvNS4_8identityES10_S1A_vS1B_EENS_8epilogue10collective18CollectiveEpilogueINS1D_23Sm100TmaWarpSpecializedILi4ELi2ELi16ELb1ELb0EEEJNS5_IJSG_SF_SG_EEENS5_IJNSS_ISG_SC_EENSS_INS5_IJNSA_ILi16EEESB_EEENS5_IJSC_SG_EEEEEEEESI_SJ_SI_SJ_NS1D_6fusion15FusionCallbacksIS1H_NS1P_13LinCombEltActINS1D_6thread7SigmoidESI_fSI_fLNS_15FloatRoundStyleE2EEES1I_S1O_JEEENS4_5SM1004TMEM4LOAD26SM100_TMEM_LOAD_32dp32b16xENS4_13SM90_TMA_LOADENS11_INS12_ILi1ELi4ELi3EEES15_NSS_INS5_IJS16_S1K_EEENS5_IJS1K_SC_EEEEEEENS4_39AutoVectorizingCopyWithAssumedAlignmentILi128EEENS4_14SM90_TMA_STOREES26_S28_S28_EEEvvEEEEvNT_6ParamsE,"aw",@nobits
	.sectionflags	@""
	.align	16
	.zero		1024


//--------------------- .nv.shared.reserved.0     --------------------------
	.section	.nv.shared.reserved.0,"aw",@nobits
	.weak		__nv_reservedSMEM_offset_0_alias
	.size		__nv_reservedSMEM_offset_0_alias, 0, 64
	.other		__nv_reservedSMEM_offset_0_alias,@"STO_CUDA_RESERVED_SHARED STV_DEFAULT"
__nv_reservedSMEM_offset_0_alias:
	.zero		0
.nv.shared.reserved.0:
	.zero		64
	.weak		__nv_reservedSMEM_tcgen05_partition
	.type		__nv_reservedSMEM_tcgen05_partition,@object
	.size		__nv_reservedSMEM_tcgen05_partition,(.L_0 - __nv_reservedSMEM_tcgen05_partition)
__nv_reservedSMEM_tcgen05_partition:
	.zero		32
.L_0:


//--------------------- .nv.global                --------------------------
	.section	.nv.global,"aw",@nobits
.nv.global:
	.type		_ZN39_INTERNAL_30fb9109_4_k_cu_332f9b77_33714cute1_E,@object
	.size		_ZN39_INTERNAL_30fb9109_4_k_cu_332f9b77_33714cute1_E,(_ZN39_INTERNAL_30fb9109_4_k_cu_332f9b77_33714cuda3std3__45__cpo6cbeginE - _ZN39_INTERNAL_30fb9109_4_k_cu_332f9b77_33714cute1_E)
_ZN39_INTERNAL_30fb9109_4_k_cu_332f9b77_33714cute1_E:
	.zero		1
	.type		_ZN39_INTERNAL_30fb9109_4_k_cu_332f9b77_33714cuda3std3__45__cpo6cbeginE,@object
	.size		_ZN39_INTERNAL_30fb9109_4_k_cu_332f9b77_33714cuda3std3__45__cpo6cbeginE,(_ZN39_INTERNAL_30fb9109_4_k_cu_332f9b77_33714cuda3std3__48in_placeE - _ZN39_INTERNAL_30fb9109_4_k_cu_332f9b77_33714cuda3std3__45__cpo6cbeginE)
_ZN39_INTERNAL_30fb9109_4_k_cu_332f9b77_33714cuda3std3__45__cpo6cbeginE:
	.zero		1
	.type		_ZN39_INTERNAL_30fb9109_4_k_cu_332f9b77_33714cuda3std3__48in_placeE,@object
	.size		_ZN39_INTERNAL_30fb9109_4_k_cu_332f9b77_33714cuda3std3__48in_placeE,(_ZN39_INTERNAL_30fb9109_4_k_cu_332f9b77_33714cuda3std6ranges3__45__cpo9iter_moveE - _ZN39_INTERNAL_30fb9109_4_k_cu_332f9b77_33714cuda3std3__48in_placeE)
_ZN39_INTERNAL_30fb9109_4_k_cu_332f9b77_33714cuda3std3__48in_placeE:
	.zero		1
	.type		_ZN39_INTERNAL_30fb9109_4_k_cu_332f9b77_33714cuda3std6ranges3__45__cpo9iter_moveE,@object
	.size		_ZN39_INTERNAL_30fb9109_4_k_cu_332f9b77_33714cuda3std6ranges3__45__cpo9iter_moveE,(_ZN39_INTERNAL_30fb9109_4_k_cu_332f9b77_33714cuda3std3__45__cpo5beginE - _ZN39_INTERNAL_30fb9109_4_k_cu_332f9b77_33714cuda3std6ranges3__45__cpo9iter_moveE)
_ZN39_INTERNAL_30fb9109_4_k_cu_332f9b77_33714cuda3std6ranges3__45__cpo9iter_moveE:
	.zero		1
	.type		_ZN39_INTERNAL_30fb9109_4_k_cu_332f9b77_33714cuda3std3__45__cpo5beginE,@object
	.size		_ZN39_INTERNAL_30fb9109_4_k_cu_332f9b77_33714cuda3std3__45__cpo5beginE,(_ZN39_INTERNAL_30fb9109_4_k_cu_332f9b77_33714cuda3std3__441_GLOBAL__N__30fb9109_4_k_cu_332f9b77_33716ignoreE - _ZN39_INTERNAL_30fb9109_4_k_cu_332f9b77_33714cuda3std3__45__cpo5beginE)
_ZN39_INTERNAL_30fb9109_4_k_cu_332f9b77_33714cuda3std3__45__cpo5beginE:
	.zero		1
	.type		_ZN39_INTERNAL_30fb9109_4_k_cu_332f9b77_33714cuda3std3__441_GLOBAL__N__30fb9109_4_k_cu_332f9b77_33716ignoreE,@object
	.size		_ZN39_INTERNAL_30fb9109_4_k_cu_332f9b77_33714cuda3std3__441_GLOBAL__N__30fb9109_4_k_cu_332f9b77_33716ignoreE,(_ZN39_INTERNAL_30fb9109_4_k_cu_332f9b77_33714cute7productE - _ZN39_INTERNAL_30fb9109_4_k_cu_332f9b77_33714cuda3std3__441_GLOBAL__N__30fb9109_4_k_cu_332f9b77_33716ignoreE)
_ZN39_INTERNAL_30fb9109_4_k_cu_332f9b77_33714cuda3std3__441_GLOBAL__N__30fb9109_4_k_cu_332f9b77_33716ignoreE:
	.zero		1
	.type		_ZN39_INTERNAL_30fb9109_4_k_cu_332f9b77_33714cute7productE,@object
	.size		_ZN39_INTERNAL_30fb9109_4_k_cu_332f9b77_33714cute7productE,(_ZN39_INTERNAL_30fb9109_4_k_cu_332f9b77_33714cuda3std3__45__cpo3endE - _ZN39_INTERNAL_30fb9109_4_k_cu_332f9b77_33714cute7productE)
_ZN39_INTERNAL_30fb9109_4_k_cu_332f9b77_33714cute7productE:
	.zero		1
	.type		_ZN39_INTERNAL_30fb9109_4_k_cu_332f9b77_33714cuda3std3__45__cpo3endE,@object
	.size		_ZN39_INTERNAL_30fb9109_4_k_cu_332f9b77_33714cuda3std3__45__cpo3endE,(_ZN39_INTERNAL_30fb9109_4_k_cu_332f9b77_33714cuda3std3__419piecewise_constructE - _ZN39_INTERNAL_30fb9109_4_k_cu_332f9b77_33714cuda3std3__45__cpo3endE)
_ZN39_INTERNAL_30fb9109_4_k_cu_332f9b77_33714cuda3std3__45__cpo3endE:
	.zero		1
	.type		_ZN39_INTERNAL_30fb9109_4_k_cu_332f9b77_33714cuda3std3__419piecewise_constructE,@object
	.size		_ZN39_INTERNAL_30fb9109_4_k_cu_332f9b77_33714cuda3std3__419piecewise_constructE,(_ZN39_INTERNAL_30fb9109_4_k_cu_332f9b77_33714cuda3std3__45__cpo4cendE - _ZN39_INTERNAL_30fb9109_4_k_cu_332f9b77_33714cuda3std3__419piecewise_constructE)
_ZN39_INTERNAL_30fb9109_4_k_cu_332f9b77_33714cuda3std3__419piecewise_constructE:
	.zero		1
	.type		_ZN39_INTERNAL_30fb9109_4_k_cu_332f9b77_33714cuda3std3__45__cpo4cendE,@object
	.size		_ZN39_INTERNAL_30fb9109_4_k_cu_332f9b77_33714cuda3std3__45__cpo4cendE,(_ZN39_INTERNAL_30fb9109_4_k_cu_332f9b77_33714cuda3std6ranges3__45__cpo4swapE - _ZN39_INTERNAL_30fb9109_4_k_cu_332f9b77_33714cuda3std3__45__cpo4cendE)
_ZN39_INTERNAL_30fb9109_4_k_cu_332f9b77_33714cuda3std3__45__cpo4cendE:
	.zero		1
	.type		_ZN39_INTERNAL_30fb9109_4_k_cu_332f9b77_33714cuda3std6ranges3__45__cpo4swapE,@object
	.size		_ZN39_INTERNAL_30fb9109_4_k_cu_332f9b77_33714cuda3std6ranges3__45__cpo4swapE,(.L_10 - _ZN39_INTERNAL_30fb9109_4_k_cu_332f9b77_33714cuda3std6ranges3__45__cpo4swapE)
_ZN39_INTERNAL_30fb9109_4_k_cu_332f9b77_33714cuda3std6ranges3__45__cpo4swapE:
	.zero		1
.L_10:


//--------------------- .nv.constant0._ZN7cutlass13device_kernelINS_4gemm6kernel13GemmUniversalIN4cute5tupleIJiiiiEEENS1_10collective13CollectiveMmaINS1_35MainloopSm100TmaUmmaWarpSpecializedILi13ELi2ELi4ENS5_IJNS4_1CILi2EEENSA_ILi1EEESC_EEEEENS5_IJNSA_ILi128EEESF_NSA_ILi64EEEEEENS_10bfloat16_tENS5_IJlSC_lEEESI_SJ_NS4_8TiledMMAINS4_8MMA_AtomIJNS4_26SM100_MMA_F16BF16_2x1SM_SSISI_SI_fLi128ELi128ELNS4_4UMMA5MajorE0ELSO_0ELNSN_7ScaleInE0ELSP_0EEEEEENS4_6LayoutINS5_IJSC_SC_SC_EEENS5_IJNSA_ILi0EEESU_SU_EEEEENS5_IJNS4_10UnderscoreESX_SX_EEEEENS4_18SM100_TMA_2SM_LOADENS4_14ComposedLayoutINS4_7SwizzleILi3ELi4ELi3EEENS4_18smem_ptr_flag_bitsILi16EEENSS_INS5_IJNSA_ILi8EEESG_EEENS5_IJSG_SC_EEEEEEEvNS4_8identityES10_S1A_vS1B_EENS_8epilogue10collective18CollectiveEpilogueINS1D_23Sm100TmaWarpSpecializedILi4ELi2ELi16ELb1ELb0EEEJNS5_IJSG_SF_SG_EEENS5_IJNSS_ISG_SC_EENSS_INS5_IJNSA_ILi16EEESB_EEENS5_IJSC_SG_EEEEEEEESI_SJ_SI_SJ_NS1D_6fusion15FusionCallbacksIS1H_NS1P_13LinCombEltActINS1D_6thread7SigmoidESI_fSI_fLNS_15FloatRoundStyleE2EEES1I_S1O_JEEENS4_5SM1004TMEM4LOAD26SM100_TMEM_LOAD_32dp32b16xENS4_13SM90_TMA_LOADENS11_INS12_ILi1ELi4ELi3EEES15_NSS_INS5_IJS16_S1K_EEENS5_IJS1K_SC_EEEEEEENS4_39AutoVectorizingCopyWithAssumedAlignmentILi128EEENS4_14SM90_TMA_STOREES26_S28_S28_EEEvvEEEEvNT_6ParamsE --------------------------
	.section	.nv.constant0._ZN7cutlass13device_kernelINS_4gemm6kernel13GemmUniversalIN4cute5tupleIJiiiiEEENS1_10collective13CollectiveMmaINS1_35MainloopSm100TmaUmmaWarpSpecializedILi13ELi2ELi4ENS5_IJNS4_1CILi2EEENSA_ILi1EEESC_EEEEENS5_IJNSA_ILi128EEESF_NSA_ILi64EEEEEENS_10bfloat16_tENS5_IJlSC_lEEESI_SJ_NS4_8TiledMMAINS4_8MMA_AtomIJNS4_26SM100_MMA_F16BF16_2x1SM_SSISI_SI_fLi128ELi128ELNS4_4UMMA5MajorE0ELSO_0ELNSN_7ScaleInE0ELSP_0EEEEEENS4_6LayoutINS5_IJSC_SC_SC_EEENS5_IJNSA_ILi0EEESU_SU_EEEEENS5_IJNS4_10UnderscoreESX_SX_EEEEENS4_18SM100_TMA_2SM_LOADENS4_14ComposedLayoutINS4_7SwizzleILi3ELi4ELi3EEENS4_18smem_ptr_flag_bitsILi16EEENSS_INS5_IJNSA_ILi8EEESG_EEENS5_IJSG_SC_EEEEEEEvNS4_8identityES10_S1A_vS1B_EENS_8epilogue10collective18CollectiveEpilogueINS1D_23Sm100TmaWarpSpecializedILi4ELi2ELi16ELb1ELb0EEEJNS5_IJSG_SF_SG_EEENS5_IJNSS_ISG_SC_EENSS_INS5_IJNSA_ILi16EEESB_EEENS5_IJSC_SG_EEEEEEEESI_SJ_SI_SJ_NS1D_6fusion15FusionCallbacksIS1H_NS1P_13LinCombEltActINS1D_6thread7SigmoidESI_fSI_fLNS_15FloatRoundStyleE2EEES1I_S1O_JEEENS4_5SM1004TMEM4LOAD26SM100_TMEM_LOAD_32dp32b16xENS4_13SM90_TMA_LOADENS11_INS12_ILi1ELi4ELi3EEES15_NSS_INS5_IJS16_S1K_EEENS5_IJS1K_SC_EEEEEEENS4_39AutoVectorizingCopyWithAssumedAlignmentILi128EEENS4_14SM90_TMA_STOREES26_S28_S28_EEEvvEEEEvNT_6ParamsE,"a",@progbits
	.sectionflags	@""
	.align	4
.nv.constant0._ZN7cutlass13device_kernelINS_4gemm6kernel13GemmUniversalIN4cute5tupleIJiiiiEEENS1_10collective13CollectiveMmaINS1_35MainloopSm100TmaUmmaWarpSpecializedILi13ELi2ELi4ENS5_IJNS4_1CILi2EEENSA_ILi1EEESC_EEEEENS5_IJNSA_ILi128EEESF_NSA_ILi64EEEEEENS_10bfloat16_tENS5_IJlSC_lEEESI_SJ_NS4_8TiledMMAINS4_8MMA_AtomIJNS4_26SM100_MMA_F16BF16_2x1SM_SSISI_SI_fLi128ELi128ELNS4_4UMMA5MajorE0ELSO_0ELNSN_7ScaleInE0ELSP_0EEEEEENS4_6LayoutINS5_IJSC_SC_SC_EEENS5_IJNSA_ILi0EEESU_SU_EEEEENS5_IJNS4_10UnderscoreESX_SX_EEEEENS4_18SM100_TMA_2SM_LOADENS4_14ComposedLayoutINS4_7SwizzleILi3ELi4ELi3EEENS4_18smem_ptr_flag_bitsILi16EEENSS_INS5_IJNSA_ILi8EEESG_EEENS5_IJSG_SC_EEEEEEEvNS4_8identityES10_S1A_vS1B_EENS_8epilogue10collective18CollectiveEpilogueINS1D_23Sm100TmaWarpSpecializedILi4ELi2ELi16ELb1ELb0EEEJNS5_IJSG_SF_SG_EEENS5_IJNSS_ISG_SC_EENSS_INS5_IJNSA_ILi16EEESB_EEENS5_IJSC_SG_EEEEEEEESI_SJ_SI_SJ_NS1D_6fusion15FusionCallbacksIS1H_NS1P_13LinCombEltActINS1D_6thread7SigmoidESI_fSI_fLNS_15FloatRoundStyleE2EEES1I_S1O_JEEENS4_5SM1004TMEM4LOAD26SM100_TMEM_LOAD_32dp32b16xENS4_13SM90_TMA_LOADENS11_INS12_ILi1ELi4ELi3EEES15_NSS_INS5_IJS16_S1K_EEENS5_IJS1K_SC_EEEEEEENS4_39AutoVectorizingCopyWithAssumedAlignmentILi128EEENS4_14SM90_TMA_STOREES26_S28_S28_EEEvvEEEEvNT_6ParamsE:
	.zero		2944


//--------------------- SYMBOLS --------------------------

	.type		.nv.reservedSmem.offset0,@object
	.size		.nv.reservedSmem.offset0,0x4
	.type		.nv.reservedSmem.cap,@object
	.size		.nv.reservedSmem.cap,0x4
	.type		__assertfail,@function
